//
// Generated by NVIDIA NVVM Compiler
//
// Compiler Build ID: CL-36424714
// Cuda compilation tools, release 13.0, V13.0.88
// Based on NVVM 20.0.0
//

.version 9.0
.target sm_100
.address_size 64

	// .globl	keltner_batch_f32
// _ZZ17keltner_batch_f32E6s_pidx has been demoted
// _ZZ17keltner_batch_f32E6s_warm has been demoted
// _ZZ17keltner_batch_f32E6s_mult has been demoted

.visible .entry keltner_batch_f32(
	.param .u64 .ptr .align 1 keltner_batch_f32_param_0,
	.param .u64 .ptr .align 1 keltner_batch_f32_param_1,
	.param .u64 .ptr .align 1 keltner_batch_f32_param_2,
	.param .u64 .ptr .align 1 keltner_batch_f32_param_3,
	.param .u64 .ptr .align 1 keltner_batch_f32_param_4,
	.param .u32 keltner_batch_f32_param_5,
	.param .u32 keltner_batch_f32_param_6,
	.param .u64 .ptr .align 1 keltner_batch_f32_param_7,
	.param .u64 .ptr .align 1 keltner_batch_f32_param_8,
	.param .u64 .ptr .align 1 keltner_batch_f32_param_9
)
.maxntid 256
.minnctapersm 2
{
	.reg .pred 	%p<13>;
	.reg .b32 	%r<28>;
	.reg .b32 	%f<34>;
	.reg .b64 	%rd<52>;
	// demoted variable
	.shared .align 4 .u32 _ZZ17keltner_batch_f32E6s_pidx;
	// demoted variable
	.shared .align 4 .u32 _ZZ17keltner_batch_f32E6s_warm;
	// demoted variable
	.shared .align 4 .f32 _ZZ17keltner_batch_f32E6s_mult;
	ld.param.u64 	%rd6, [keltner_batch_f32_param_0];
	ld.param.u64 	%rd7, [keltner_batch_f32_param_1];
	ld.param.u64 	%rd8, [keltner_batch_f32_param_2];
	ld.param.u64 	%rd9, [keltner_batch_f32_param_3];
	ld.param.u64 	%rd10, [keltner_batch_f32_param_4];
	ld.param.u32 	%r13, [keltner_batch_f32_param_5];
	ld.param.u32 	%r14, [keltner_batch_f32_param_6];
	ld.param.u64 	%rd11, [keltner_batch_f32_param_7];
	ld.param.u64 	%rd12, [keltner_batch_f32_param_8];
	ld.param.u64 	%rd13, [keltner_batch_f32_param_9];
	mov.u32 	%r1, %ctaid.y;
	setp.ge.s32 	%p1, %r1, %r14;
	@%p1 bra 	$L__BB0_16;
	mov.u32 	%r2, %tid.x;
	setp.ne.s32 	%p2, %r2, 0;
	@%p2 bra 	$L__BB0_3;
	cvta.to.global.u64 	%rd14, %rd8;
	mul.wide.u32 	%rd15, %r1, 4;
	add.s64 	%rd16, %rd14, %rd15;
	ld.global.nc.u32 	%r15, [%rd16];
	st.shared.u32 	[_ZZ17keltner_batch_f32E6s_pidx], %r15;
	cvta.to.global.u64 	%rd17, %rd10;
	add.s64 	%rd18, %rd17, %rd15;
	ld.global.nc.u32 	%r16, [%rd18];
	st.shared.u32 	[_ZZ17keltner_batch_f32E6s_warm], %r16;
	cvta.to.global.u64 	%rd19, %rd9;
	add.s64 	%rd20, %rd19, %rd15;
	ld.global.nc.f32 	%f3, [%rd20];
	st.shared.f32 	[_ZZ17keltner_batch_f32E6s_mult], %f3;
$L__BB0_3:
	bar.sync 	0;
	ld.shared.f32 	%f1, [_ZZ17keltner_batch_f32E6s_mult];
	neg.f32 	%f2, %f1;
	ld.shared.u32 	%r17, [_ZZ17keltner_batch_f32E6s_pidx];
	cvt.s64.s32 	%rd21, %r13;
	mul.wide.s32 	%rd22, %r17, %r13;
	cvt.u64.u32 	%rd23, %r1;
	mul.lo.s64 	%rd24, %rd21, %rd23;
	cvta.to.global.u64 	%rd25, %rd6;
	shl.b64 	%rd26, %rd22, 2;
	add.s64 	%rd1, %rd25, %rd26;
	cvta.to.global.u64 	%rd27, %rd7;
	add.s64 	%rd2, %rd27, %rd26;
	cvta.to.global.u64 	%rd28, %rd12;
	shl.b64 	%rd29, %rd24, 2;
	add.s64 	%rd3, %rd28, %rd29;
	cvta.to.global.u64 	%rd30, %rd11;
	add.s64 	%rd4, %rd30, %rd29;
	cvta.to.global.u64 	%rd31, %rd13;
	add.s64 	%rd5, %rd31, %rd29;
	mov.u32 	%r18, %ctaid.x;
	mov.u32 	%r19, %ntid.x;
	mad.lo.s32 	%r26, %r18, %r19, %r2;
	mov.u32 	%r20, %nctaid.x;
	mul.lo.s32 	%r4, %r19, %r20;
	and.b32  	%r21, %r13, 3;
	setp.eq.s32 	%p3, %r21, 0;
	@%p3 bra 	$L__BB0_8;
	setp.ge.s32 	%p4, %r26, %r13;
	@%p4 bra 	$L__BB0_16;
	ld.shared.u32 	%r5, [_ZZ17keltner_batch_f32E6s_warm];
$L__BB0_6:
	setp.ge.s32 	%p5, %r26, %r5;
	@%p5 bra 	$L__BB0_14;
	mul.wide.s32 	%rd38, %r26, 4;
	add.s64 	%rd39, %rd3, %rd38;
	mov.b32 	%r22, 2147483647;
	st.global.u32 	[%rd39], %r22;
	add.s64 	%rd40, %rd4, %rd38;
	st.global.u32 	[%rd40], %r22;
	add.s64 	%rd41, %rd5, %rd38;
	st.global.u32 	[%rd41], %r22;
	bra.uni 	$L__BB0_15;
$L__BB0_8:
	shr.s32 	%r6, %r13, 2;
	setp.ge.s32 	%p7, %r26, %r6;
	@%p7 bra 	$L__BB0_16;
	ld.shared.u32 	%r7, [_ZZ17keltner_batch_f32E6s_warm];
$L__BB0_10:
	shl.b32 	%r9, %r26, 2;
	or.b32  	%r23, %r9, 3;
	setp.ge.s32 	%p8, %r23, %r7;
	@%p8 bra 	$L__BB0_12;
	mul.wide.s32 	%rd48, %r26, 16;
	add.s64 	%rd49, %rd3, %rd48;
	mov.f32 	%f33, 0f7FFFFFFF;
	st.global.v4.f32 	[%rd49], {%f33, %f33, %f33, %f33};
	add.s64 	%rd50, %rd4, %rd48;
	st.global.v4.f32 	[%rd50], {%f33, %f33, %f33, %f33};
	add.s64 	%rd51, %rd5, %rd48;
	st.global.v4.f32 	[%rd51], {%f33, %f33, %f33, %f33};
	bra.uni 	$L__BB0_13;
$L__BB0_12:
	mul.wide.s32 	%rd42, %r26, 16;
	add.s64 	%rd43, %rd1, %rd42;
	ld.global.nc.v4.f32 	{%f8, %f9, %f10, %f11}, [%rd43];
	add.s64 	%rd44, %rd2, %rd42;
	ld.global.nc.v4.f32 	{%f12, %f13, %f14, %f15}, [%rd44];
	setp.lt.s32 	%p9, %r9, %r7;
	add.s32 	%r24, %r9, 1;
	setp.lt.s32 	%p10, %r24, %r7;
	add.s32 	%r25, %r9, 2;
	setp.lt.s32 	%p11, %r25, %r7;
	selp.f32 	%f16, 0f7FFFFFFF, %f8, %p9;
	selp.f32 	%f17, 0f7FFFFFFF, %f9, %p10;
	selp.f32 	%f18, 0f7FFFFFFF, %f10, %p11;
	fma.rn.f32 	%f19, %f1, %f12, %f8;
	selp.f32 	%f20, 0f7FFFFFFF, %f19, %p9;
	fma.rn.f32 	%f21, %f1, %f13, %f9;
	selp.f32 	%f22, 0f7FFFFFFF, %f21, %p10;
	fma.rn.f32 	%f23, %f1, %f14, %f10;
	selp.f32 	%f24, 0f7FFFFFFF, %f23, %p11;
	fma.rn.f32 	%f25, %f1, %f15, %f11;
	fma.rn.f32 	%f26, %f2, %f12, %f8;
	selp.f32 	%f27, 0f7FFFFFFF, %f26, %p9;
	fma.rn.f32 	%f28, %f2, %f13, %f9;
	selp.f32 	%f29, 0f7FFFFFFF, %f28, %p10;
	fma.rn.f32 	%f30, %f2, %f14, %f10;
	selp.f32 	%f31, 0f7FFFFFFF, %f30, %p11;
	fma.rn.f32 	%f32, %f2, %f15, %f11;
	add.s64 	%rd45, %rd3, %rd42;
	st.global.v4.f32 	[%rd45], {%f16, %f17, %f18, %f11};
	add.s64 	%rd46, %rd4, %rd42;
	st.global.v4.f32 	[%rd46], {%f20, %f22, %f24, %f25};
	add.s64 	%rd47, %rd5, %rd42;
	st.global.v4.f32 	[%rd47], {%f27, %f29, %f31, %f32};
$L__BB0_13:
	add.s32 	%r26, %r26, %r4;
	setp.lt.s32 	%p12, %r26, %r6;
	@%p12 bra 	$L__BB0_10;
	bra.uni 	$L__BB0_16;
$L__BB0_14:
	mul.wide.s32 	%rd32, %r26, 4;
	add.s64 	%rd33, %rd1, %rd32;
	ld.global.nc.f32 	%f4, [%rd33];
	add.s64 	%rd34, %rd2, %rd32;
	ld.global.nc.f32 	%f5, [%rd34];
	add.s64 	%rd35, %rd3, %rd32;
	st.global.f32 	[%rd35], %f4;
	fma.rn.f32 	%f6, %f1, %f5, %f4;
	add.s64 	%rd36, %rd4, %rd32;
	st.global.f32 	[%rd36], %f6;
	fma.rn.f32 	%f7, %f2, %f5, %f4;
	add.s64 	%rd37, %rd5, %rd32;
	st.global.f32 	[%rd37], %f7;
$L__BB0_15:
	add.s32 	%r26, %r26, %r4;
	setp.lt.s32 	%p6, %r26, %r13;
	@%p6 bra 	$L__BB0_6;
$L__BB0_16:
	ret;

}
	// .globl	keltner_many_series_one_param_f32
.visible .entry keltner_many_series_one_param_f32(
	.param .u64 .ptr .align 1 keltner_many_series_one_param_f32_param_0,
	.param .u64 .ptr .align 1 keltner_many_series_one_param_f32_param_1,
	.param .u64 .ptr .align 1 keltner_many_series_one_param_f32_param_2,
	.param .u32 keltner_many_series_one_param_f32_param_3,
	.param .u32 keltner_many_series_one_param_f32_param_4,
	.param .u32 keltner_many_series_one_param_f32_param_5,
	.param .u32 keltner_many_series_one_param_f32_param_6,
	.param .f32 keltner_many_series_one_param_f32_param_7,
	.param .u64 .ptr .align 1 keltner_many_series_one_param_f32_param_8,
	.param .u64 .ptr .align 1 keltner_many_series_one_param_f32_param_9,
	.param .u64 .ptr .align 1 keltner_many_series_one_param_f32_param_10
)
.maxntid 256
.minnctapersm 2
{
	.reg .pred 	%p<17>;
	.reg .b32 	%r<53>;
	.reg .b32 	%f<43>;
	.reg .b64 	%rd<58>;

	ld.param.u64 	%rd12, [keltner_many_series_one_param_f32_param_0];
	ld.param.u64 	%rd13, [keltner_many_series_one_param_f32_param_1];
	ld.param.u64 	%rd14, [keltner_many_series_one_param_f32_param_2];
	ld.param.u32 	%r21, [keltner_many_series_one_param_f32_param_3];
	ld.param.u32 	%r22, [keltner_many_series_one_param_f32_param_4];
	ld.param.u32 	%r23, [keltner_many_series_one_param_f32_param_5];
	ld.param.u32 	%r24, [keltner_many_series_one_param_f32_param_6];
	ld.param.f32 	%f4, [keltner_many_series_one_param_f32_param_7];
	ld.param.u64 	%rd15, [keltner_many_series_one_param_f32_param_8];
	ld.param.u64 	%rd16, [keltner_many_series_one_param_f32_param_9];
	ld.param.u64 	%rd17, [keltner_many_series_one_param_f32_param_10];
	cvta.to.global.u64 	%rd1, %rd17;
	cvta.to.global.u64 	%rd2, %rd15;
	cvta.to.global.u64 	%rd3, %rd16;
	cvta.to.global.u64 	%rd4, %rd13;
	cvta.to.global.u64 	%rd5, %rd12;
	cvta.to.global.u64 	%rd6, %rd14;
	neg.f32 	%f1, %f4;
	mov.u32 	%r25, %nctaid.y;
	setp.lt.u32 	%p1, %r25, 2;
	@%p1 bra 	$L__BB1_15;
	mov.u32 	%r1, %ctaid.y;
	setp.ge.s32 	%p5, %r1, %r23;
	@%p5 bra 	$L__BB1_21;
	mov.u32 	%r35, %ctaid.x;
	mov.u32 	%r36, %ntid.x;
	mov.u32 	%r37, %tid.x;
	mad.lo.s32 	%r50, %r35, %r36, %r37;
	mov.u32 	%r38, %nctaid.x;
	mul.lo.s32 	%r3, %r36, %r38;
	cvt.u64.u32 	%rd30, %r1;
	cvt.s64.s32 	%rd31, %r22;
	mul.lo.s64 	%rd32, %rd31, %rd30;
	shl.b64 	%rd33, %rd32, 2;
	add.s64 	%rd7, %rd5, %rd33;
	add.s64 	%rd8, %rd4, %rd33;
	add.s64 	%rd9, %rd3, %rd33;
	add.s64 	%rd10, %rd2, %rd33;
	add.s64 	%rd11, %rd1, %rd33;
	and.b32  	%r39, %r22, 3;
	setp.eq.s32 	%p6, %r39, 0;
	@%p6 bra 	$L__BB1_7;
	setp.ge.s32 	%p7, %r50, %r22;
	@%p7 bra 	$L__BB1_21;
	add.s32 	%r4, %r21, -1;
$L__BB1_5:
	mul.wide.s32 	%rd34, %r50, 4;
	add.s64 	%rd35, %rd6, %rd34;
	ld.global.nc.u32 	%r40, [%rd35];
	add.s32 	%r41, %r4, %r40;
	setp.ge.s32 	%p8, %r1, %r41;
	@%p8 bra 	$L__BB1_13;
	add.s64 	%rd42, %rd9, %rd34;
	mov.b32 	%r42, 2147483647;
	st.global.u32 	[%rd42], %r42;
	add.s64 	%rd43, %rd10, %rd34;
	st.global.u32 	[%rd43], %r42;
	mov.f32 	%f42, 0f7FFFFFFF;
	bra.uni 	$L__BB1_14;
$L__BB1_7:
	shr.s32 	%r5, %r22, 2;
	setp.ge.s32 	%p10, %r50, %r5;
	@%p10 bra 	$L__BB1_21;
	add.s32 	%r6, %r21, -1;
$L__BB1_9:
	mul.wide.s32 	%rd46, %r50, 16;
	add.s64 	%rd47, %rd6, %rd46;
	ld.global.nc.v4.u32 	{%r43, %r44, %r45, %r46}, [%rd47];
	add.s32 	%r8, %r6, %r43;
	add.s32 	%r9, %r6, %r44;
	add.s32 	%r10, %r6, %r45;
	add.s32 	%r11, %r6, %r46;
	min.s32 	%r47, %r8, %r9;
	min.s32 	%r48, %r47, %r10;
	min.s32 	%r49, %r48, %r11;
	setp.le.s32 	%p11, %r49, %r1;
	@%p11 bra 	$L__BB1_11;
	add.s64 	%rd49, %rd9, %rd46;
	mov.f32 	%f13, 0f7FFFFFFF;
	st.global.v4.f32 	[%rd49], {%f13, %f13, %f13, %f13};
	add.s64 	%rd50, %rd10, %rd46;
	st.global.v4.f32 	[%rd50], {%f13, %f13, %f13, %f13};
	add.s64 	%rd51, %rd11, %rd46;
	st.global.v4.f32 	[%rd51], {%f13, %f13, %f13, %f13};
	bra.uni 	$L__BB1_12;
$L__BB1_11:
	setp.ge.s32 	%p12, %r1, %r11;
	setp.ge.s32 	%p13, %r1, %r10;
	setp.ge.s32 	%p14, %r1, %r9;
	setp.ge.s32 	%p15, %r1, %r8;
	add.s64 	%rd53, %rd7, %rd46;
	ld.global.nc.v4.f32 	{%f14, %f15, %f16, %f17}, [%rd53];
	add.s64 	%rd54, %rd8, %rd46;
	ld.global.nc.v4.f32 	{%f18, %f19, %f20, %f21}, [%rd54];
	selp.f32 	%f22, %f14, 0f7FFFFFFF, %p15;
	selp.f32 	%f23, %f15, 0f7FFFFFFF, %p14;
	selp.f32 	%f24, %f16, 0f7FFFFFFF, %p13;
	selp.f32 	%f25, %f17, 0f7FFFFFFF, %p12;
	fma.rn.f32 	%f26, %f4, %f18, %f14;
	selp.f32 	%f27, %f26, 0f7FFFFFFF, %p15;
	fma.rn.f32 	%f28, %f4, %f19, %f15;
	selp.f32 	%f29, %f28, 0f7FFFFFFF, %p14;
	fma.rn.f32 	%f30, %f4, %f20, %f16;
	selp.f32 	%f31, %f30, 0f7FFFFFFF, %p13;
	fma.rn.f32 	%f32, %f4, %f21, %f17;
	selp.f32 	%f33, %f32, 0f7FFFFFFF, %p12;
	fma.rn.f32 	%f34, %f1, %f18, %f14;
	selp.f32 	%f35, %f34, 0f7FFFFFFF, %p15;
	fma.rn.f32 	%f36, %f1, %f19, %f15;
	selp.f32 	%f37, %f36, 0f7FFFFFFF, %p14;
	fma.rn.f32 	%f38, %f1, %f20, %f16;
	selp.f32 	%f39, %f38, 0f7FFFFFFF, %p13;
	fma.rn.f32 	%f40, %f1, %f21, %f17;
	selp.f32 	%f41, %f40, 0f7FFFFFFF, %p12;
	add.s64 	%rd55, %rd9, %rd46;
	st.global.v4.f32 	[%rd55], {%f22, %f23, %f24, %f25};
	add.s64 	%rd56, %rd10, %rd46;
	st.global.v4.f32 	[%rd56], {%f27, %f29, %f31, %f33};
	add.s64 	%rd57, %rd11, %rd46;
	st.global.v4.f32 	[%rd57], {%f35, %f37, %f39, %f41};
$L__BB1_12:
	add.s32 	%r50, %r50, %r3;
	setp.lt.s32 	%p16, %r50, %r5;
	@%p16 bra 	$L__BB1_9;
	bra.uni 	$L__BB1_21;
$L__BB1_13:
	add.s64 	%rd37, %rd7, %rd34;
	ld.global.nc.f32 	%f9, [%rd37];
	add.s64 	%rd38, %rd8, %rd34;
	ld.global.nc.f32 	%f10, [%rd38];
	add.s64 	%rd39, %rd9, %rd34;
	st.global.f32 	[%rd39], %f9;
	fma.rn.f32 	%f11, %f4, %f10, %f9;
	add.s64 	%rd40, %rd10, %rd34;
	st.global.f32 	[%rd40], %f11;
	fma.rn.f32 	%f42, %f1, %f10, %f9;
$L__BB1_14:
	add.s64 	%rd45, %rd11, %rd34;
	st.global.f32 	[%rd45], %f42;
	add.s32 	%r50, %r50, %r3;
	setp.lt.s32 	%p9, %r50, %r22;
	@%p9 bra 	$L__BB1_5;
	bra.uni 	$L__BB1_21;
$L__BB1_15:
	mov.u32 	%r26, %ctaid.x;
	mov.u32 	%r15, %ntid.x;
	mov.u32 	%r27, %tid.x;
	mad.lo.s32 	%r52, %r26, %r15, %r27;
	setp.ge.s32 	%p2, %r52, %r24;
	@%p2 bra 	$L__BB1_21;
	add.s32 	%r17, %r21, -1;
	mov.u32 	%r28, %nctaid.x;
	mul.lo.s32 	%r18, %r15, %r28;
$L__BB1_17:
	div.s32 	%r29, %r52, %r22;
	mul.lo.s32 	%r30, %r29, %r22;
	sub.s32 	%r31, %r52, %r30;
	mul.wide.s32 	%rd18, %r31, 4;
	add.s64 	%rd19, %rd6, %rd18;
	ld.global.nc.u32 	%r32, [%rd19];
	add.s32 	%r33, %r17, %r32;
	setp.ge.s32 	%p3, %r29, %r33;
	@%p3 bra 	$L__BB1_19;
	mul.wide.s32 	%rd26, %r52, 4;
	add.s64 	%rd27, %rd3, %rd26;
	mov.b32 	%r34, 2147483647;
	st.global.u32 	[%rd27], %r34;
	add.s64 	%rd28, %rd2, %rd26;
	st.global.u32 	[%rd28], %r34;
	add.s64 	%rd29, %rd1, %rd26;
	st.global.u32 	[%rd29], %r34;
	bra.uni 	$L__BB1_20;
$L__BB1_19:
	mul.wide.s32 	%rd20, %r52, 4;
	add.s64 	%rd21, %rd5, %rd20;
	ld.global.nc.f32 	%f5, [%rd21];
	add.s64 	%rd22, %rd4, %rd20;
	ld.global.nc.f32 	%f6, [%rd22];
	add.s64 	%rd23, %rd3, %rd20;
	st.global.f32 	[%rd23], %f5;
	fma.rn.f32 	%f7, %f4, %f6, %f5;
	add.s64 	%rd24, %rd2, %rd20;
	st.global.f32 	[%rd24], %f7;
	fma.rn.f32 	%f8, %f1, %f6, %f5;
	add.s64 	%rd25, %rd1, %rd20;
	st.global.f32 	[%rd25], %f8;
$L__BB1_20:
	add.s32 	%r52, %r52, %r18;
	setp.lt.s32 	%p4, %r52, %r24;
	@%p4 bra 	$L__BB1_17;
$L__BB1_21:
	ret;

}


// ===== COMPILED SASS (sm_100) =====

	.target	sm_100

	.elftype	@"ET_EXEC"


//--------------------- .note.nv.tkinfo           --------------------------
	.section	.note.nv.tkinfo,"",@"SHT_NOTE"
	.sectionflags	@"SHF_NOTE_NV_TKINFO"
	.tkinfo
        /*0018*/ 	.word	0x00000002
        /*0030*/ 	.string	""
        /*0030*/ 	.string	"ptxas"
        /*0030*/ 	.string	"Cuda compilation tools, release 13.0, V13.0.88"
        /*0030*/ 	.string	"Build cuda_13.0.r13.0/compiler.36424714_0"
        /*0030*/ 	.string	"-arch sm_100 -m 64 "



//--------------------- .note.nv.cuinfo           --------------------------
	.section	.note.nv.cuinfo,"",@"SHT_NOTE"
	.sectionflags	@"SHF_NOTE_NV_CUINFO"
        /*0018*/ 	.short	0x0002
        /*001a*/ 	.short	0x0064
        /*001c*/ 	.short	0x0082
	.zero		2


//--------------------- .nv.info                  --------------------------
	.section	.nv.info,"",@"SHT_CUDA_INFO"
	.align	4


	//----- nvinfo : EIATTR_REGCOUNT
	.align		4
        /*0000*/ 	.byte	0x04, 0x2f
        /*0002*/ 	.short	(.L_1 - .L_0)
	.align		4
.L_0:
        /*0004*/ 	.word	index@(keltner_batch_f32)
        /*0008*/ 	.word	0x00000024


	//----- nvinfo : EIATTR_FRAME_SIZE
	.align		4
.L_1:
        /*000c*/ 	.byte	0x04, 0x11
        /*000e*/ 	.short	(.L_3 - .L_2)
	.align		4
.L_2:
        /*0010*/ 	.word	index@(keltner_batch_f32)
        /*0014*/ 	.word	0x00000000


	//----- nvinfo : EIATTR_REGCOUNT
	.align		4
.L_3:
        /*0018*/ 	.byte	0x04, 0x2f
        /*001a*/ 	.short	(.L_5 - .L_4)
	.align		4
.L_4:
        /*001c*/ 	.word	index@(keltner_many_series_one_param_f32)
        /*0020*/ 	.word	0x00000028


	//----- nvinfo : EIATTR_FRAME_SIZE
	.align		4
.L_5:
        /*0024*/ 	.byte	0x04, 0x11
        /*0026*/ 	.short	(.L_7 - .L_6)
	.align		4
.L_6:
        /*0028*/ 	.word	index@(keltner_many_series_one_param_f32)
        /*002c*/ 	.word	0x00000000


	//----- nvinfo : EIATTR_MIN_STACK_SIZE
	.align		4
.L_7:
        /*0030*/ 	.byte	0x04, 0x12
        /*0032*/ 	.short	(.L_9 - .L_8)
	.align		4
.L_8:
        /*0034*/ 	.word	index@(keltner_many_series_one_param_f32)
        /*0038*/ 	.word	0x00000000


	//----- nvinfo : EIATTR_MIN_STACK_SIZE
	.align		4
.L_9:
        /*003c*/ 	.byte	0x04, 0x12
        /*003e*/ 	.short	(.L_11 - .L_10)
	.align		4
.L_10:
        /*0040*/ 	.word	index@(keltner_batch_f32)
        /*0044*/ 	.word	0x00000000
.L_11:


//--------------------- .nv.compat                --------------------------
	.section	.nv.compat,"",@"SHT_CUDA_COMPAT_INFO"
	.align	4
        /*0000*/ 	.byte	0x02, 0x09, 0x00, 0x00, 0x02, 0x02, 0x01, 0x00, 0x02, 0x05, 0x05, 0x00, 0x03, 0x07, 0x01, 0x01
        /*0010*/ 	.byte	0x02, 0x03, 0x00, 0x00, 0x02, 0x06, 0x01, 0x00, 0x04, 0x0b, 0x08, 0x00, 0x09, 0x00, 0x00, 0x00
        /*0020*/ 	.byte	0x00, 0x00, 0x00, 0x00


//--------------------- .nv.info.keltner_many_series_one_param_f32 --------------------------
	.section	.nv.info.keltner_many_series_one_param_f32,"",@"SHT_CUDA_INFO"
	.sectionflags	@""
	.align	4


	//----- nvinfo : EIATTR_CUDA_API_VERSION
	.align		4
        /*0000*/ 	.byte	0x04, 0x37
        /*0002*/ 	.short	(.L_13 - .L_12)
.L_12:
        /*0004*/ 	.word	0x00000082


	//----- nvinfo : EIATTR_KPARAM_INFO
	.align		4
.L_13:
        /*0008*/ 	.byte	0x04, 0x17
        /*000a*/ 	.short	(.L_15 - .L_14)
.L_14:
        /*000c*/ 	.word	0x00000000
        /*0010*/ 	.short	0x000a
        /*0012*/ 	.short	0x0040
        /*0014*/ 	.byte	0x00, 0xf5, 0x21, 0x00


	//----- nvinfo : EIATTR_KPARAM_INFO
	.align		4
.L_15:
        /*0018*/ 	.byte	0x04, 0x17
        /*001a*/ 	.short	(.L_17 - .L_16)
.L_16:
        /*001c*/ 	.word	0x00000000
        /*0020*/ 	.short	0x0009
        /*0022*/ 	.short	0x0038
        /*0024*/ 	.byte	0x00, 0xf5, 0x21, 0x00


	//----- nvinfo : EIATTR_KPARAM_INFO
	.align		4
.L_17:
        /*0028*/ 	.byte	0x04, 0x17
        /*002a*/ 	.short	(.L_19 - .L_18)
.L_18:
        /*002c*/ 	.word	0x00000000
        /*0030*/ 	.short	0x0008
        /*0032*/ 	.short	0x0030
        /*0034*/ 	.byte	0x00, 0xf5, 0x21, 0x00


	//----- nvinfo : EIATTR_KPARAM_INFO
	.align		4
.L_19:
        /*0038*/ 	.byte	0x04, 0x17
        /*003a*/ 	.short	(.L_21 - .L_20)
.L_20:
        /*003c*/ 	.word	0x00000000
        /*0040*/ 	.short	0x0007
        /*0042*/ 	.short	0x0028
        /*0044*/ 	.byte	0x00, 0xf0, 0x11, 0x00


	//----- nvinfo : EIATTR_KPARAM_INFO
	.align		4
.L_21:
        /*0048*/ 	.byte	0x04, 0x17
        /*004a*/ 	.short	(.L_23 - .L_22)
.L_22:
        /*004c*/ 	.word	0x00000000
        /*0050*/ 	.short	0x0006
        /*0052*/ 	.short	0x0024
        /*0054*/ 	.byte	0x00, 0xf0, 0x11, 0x00


	//----- nvinfo : EIATTR_KPARAM_INFO
	.align		4
.L_23:
        /*0058*/ 	.byte	0x04, 0x17
        /*005a*/ 	.short	(.L_25 - .L_24)
.L_24:
        /*005c*/ 	.word	0x00000000
        /*0060*/ 	.short	0x0005
        /*0062*/ 	.short	0x0020
        /*0064*/ 	.byte	0x00, 0xf0, 0x11, 0x00


	//----- nvinfo : EIATTR_KPARAM_INFO
	.align		4
.L_25:
        /*0068*/ 	.byte	0x04, 0x17
        /*006a*/ 	.short	(.L_27 - .L_26)
.L_26:
        /*006c*/ 	.word	0x00000000
        /*0070*/ 	.short	0x0004
        /*0072*/ 	.short	0x001c
        /*0074*/ 	.byte	0x00, 0xf0, 0x11, 0x00


	//----- nvinfo : EIATTR_KPARAM_INFO
	.align		4
.L_27:
        /*0078*/ 	.byte	0x04, 0x17
        /*007a*/ 	.short	(.L_29 - .L_28)
.L_28:
        /*007c*/ 	.word	0x00000000
        /*0080*/ 	.short	0x0003
        /*0082*/ 	.short	0x0018
        /*0084*/ 	.byte	0x00, 0xf0, 0x11, 0x00


	//----- nvinfo : EIATTR_KPARAM_INFO
	.align		4
.L_29:
        /*0088*/ 	.byte	0x04, 0x17
        /*008a*/ 	.short	(.L_31 - .L_30)
.L_30:
        /*008c*/ 	.word	0x00000000
        /*0090*/ 	.short	0x0002
        /*0092*/ 	.short	0x0010
        /*0094*/ 	.byte	0x00, 0xf5, 0x21, 0x00


	//----- nvinfo : EIATTR_KPARAM_INFO
	.align		4
.L_31:
        /*0098*/ 	.byte	0x04, 0x17
        /*009a*/ 	.short	(.L_33 - .L_32)
.L_32:
        /*009c*/ 	.word	0x00000000
        /*00a0*/ 	.short	0x0001
        /*00a2*/ 	.short	0x0008
        /*00a4*/ 	.byte	0x00, 0xf5, 0x21, 0x00


	//----- nvinfo : EIATTR_KPARAM_INFO
	.align		4
.L_33:
        /*00a8*/ 	.byte	0x04, 0x17
        /*00aa*/ 	.short	(.L_35 - .L_34)
.L_34:
        /*00ac*/ 	.word	0x00000000
        /*00b0*/ 	.short	0x0000
        /*00b2*/ 	.short	0x0000
        /*00b4*/ 	.byte	0x00, 0xf5, 0x21, 0x00


	//----- nvinfo : EIATTR_SPARSE_MMA_MASK
	.align		4
.L_35:
        /*00b8*/ 	.byte	0x03, 0x50
        /*00ba*/ 	.short	0x0000


	//----- nvinfo : EIATTR_MAXREG_COUNT
	.align		4
        /*00bc*/ 	.byte	0x03, 0x1b
        /*00be*/ 	.short	0x0080


	//----- nvinfo : EIATTR_MERCURY_ISA_VERSION
	.align		4
        /*00c0*/ 	.byte	0x03, 0x5f
        /*00c2*/ 	.short	0x0101


	//----- nvinfo : EIATTR_VRC_CTA_INIT_COUNT
	.align		4
        /*00c4*/ 	.byte	0x02, 0x4a
	.zero		1
	.zero		1


	//----- nvinfo : EIATTR_EXIT_INSTR_OFFSETS
	.align		4
        /*00c8*/ 	.byte	0x04, 0x1c
        /*00ca*/ 	.short	(.L_37 - .L_36)


	//   ....[0]....
.L_36:
        /*00cc*/ 	.word	0x00000080


	//   ....[1]....
        /*00d0*/ 	.word	0x00000330


	//   ....[2]....
        /*00d4*/ 	.word	0x000004c0


	//   ....[3]....
        /*00d8*/ 	.word	0x000004f0


	//   ....[4]....
        /*00dc*/ 	.word	0x00000900


	//   ....[5]....
        /*00e0*/ 	.word	0x00000970


	//   ....[6]....
        /*00e4*/ 	.word	0x00000d60


	//----- nvinfo : EIATTR_MAX_THREADS
	.align		4
.L_37:
        /*00e8*/ 	.byte	0x04, 0x05
        /*00ea*/ 	.short	(.L_39 - .L_38)
.L_38:
        /*00ec*/ 	.word	0x00000100
        /*00f0*/ 	.word	0x00000001
        /*00f4*/ 	.word	0x00000001


	//----- nvinfo : EIATTR_CRS_STACK_SIZE
	.align		4
.L_39:
        /*00f8*/ 	.byte	0x04, 0x1e
        /*00fa*/ 	.short	(.L_41 - .L_40)
.L_40:
        /*00fc*/ 	.word	0x00000000


	//----- nvinfo : EIATTR_CBANK_PARAM_SIZE
	.align		4
.L_41:
        /*0100*/ 	.byte	0x03, 0x19
        /*0102*/ 	.short	0x0048


	//----- nvinfo : EIATTR_PARAM_CBANK
	.align		4
        /*0104*/ 	.byte	0x04, 0x0a
        /*0106*/ 	.short	(.L_43 - .L_42)
	.align		4
.L_42:
        /*0108*/ 	.word	index@(.nv.constant0.keltner_many_series_one_param_f32)
        /*010c*/ 	.short	0x0380
        /*010e*/ 	.short	0x0048


	//----- nvinfo : EIATTR_SW_WAR
	.align		4
.L_43:
        /*0110*/ 	.byte	0x04, 0x36
        /*0112*/ 	.short	(.L_45 - .L_44)
.L_44:
        /*0114*/ 	.word	0x00000008
.L_45:


//--------------------- .nv.info.keltner_batch_f32 --------------------------
	.section	.nv.info.keltner_batch_f32,"",@"SHT_CUDA_INFO"
	.sectionflags	@""
	.align	4


	//----- nvinfo : EIATTR_CUDA_API_VERSION
	.align		4
        /*0000*/ 	.byte	0x04, 0x37
        /*0002*/ 	.short	(.L_47 - .L_46)
.L_46:
        /*0004*/ 	.word	0x00000082


	//----- nvinfo : EIATTR_KPARAM_INFO
	.align		4
.L_47:
        /*0008*/ 	.byte	0x04, 0x17
        /*000a*/ 	.short	(.L_49 - .L_48)
.L_48:
        /*000c*/ 	.word	0x00000000
        /*0010*/ 	.short	0x0009
        /*0012*/ 	.short	0x0040
        /*0014*/ 	.byte	0x00, 0xf5, 0x21, 0x00


	//----- nvinfo : EIATTR_KPARAM_INFO
	.align		4
.L_49:
        /*0018*/ 	.byte	0x04, 0x17
        /*001a*/ 	.short	(.L_51 - .L_50)
.L_50:
        /*001c*/ 	.word	0x00000000
        /*0020*/ 	.short	0x0008
        /*0022*/ 	.short	0x0038
        /*0024*/ 	.byte	0x00, 0xf5, 0x21, 0x00


	//----- nvinfo : EIATTR_KPARAM_INFO
	.align		4
.L_51:
        /*0028*/ 	.byte	0x04, 0x17
        /*002a*/ 	.short	(.L_53 - .L_52)
.L_52:
        /*002c*/ 	.word	0x00000000
        /*0030*/ 	.short	0x0007
        /*0032*/ 	.short	0x0030
        /*0034*/ 	.byte	0x00, 0xf5, 0x21, 0x00


	//----- nvinfo : EIATTR_KPARAM_INFO
	.align		4
.L_53:
        /*0038*/ 	.byte	0x04, 0x17
        /*003a*/ 	.short	(.L_55 - .L_54)
.L_54:
        /*003c*/ 	.word	0x00000000
        /*0040*/ 	.short	0x0006
        /*0042*/ 	.short	0x002c
        /*0044*/ 	.byte	0x00, 0xf0, 0x11, 0x00


	//----- nvinfo : EIATTR_KPARAM_INFO
	.align		4
.L_55:
        /*0048*/ 	.byte	0x04, 0x17
        /*004a*/ 	.short	(.L_57 - .L_56)
.L_56:
        /*004c*/ 	.word	0x00000000
        /*0050*/ 	.short	0x0005
        /*0052*/ 	.short	0x0028
        /*0054*/ 	.byte	0x00, 0xf0, 0x11, 0x00


	//----- nvinfo : EIATTR_KPARAM_INFO
	.align		4
.L_57:
        /*0058*/ 	.byte	0x04, 0x17
        /*005a*/ 	.short	(.L_59 - .L_58)
.L_58:
        /*005c*/ 	.word	0x00000000
        /*0060*/ 	.short	0x0004
        /*0062*/ 	.short	0x0020
        /*0064*/ 	.byte	0x00, 0xf5, 0x21, 0x00


	//----- nvinfo : EIATTR_KPARAM_INFO
	.align		4
.L_59:
        /*0068*/ 	.byte	0x04, 0x17
        /*006a*/ 	.short	(.L_61 - .L_60)
.L_60:
        /*006c*/ 	.word	0x00000000
        /*0070*/ 	.short	0x0003
        /*0072*/ 	.short	0x0018
        /*0074*/ 	.byte	0x00, 0xf5, 0x21, 0x00


	//----- nvinfo : EIATTR_KPARAM_INFO
	.align		4
.L_61:
        /*0078*/ 	.byte	0x04, 0x17
        /*007a*/ 	.short	(.L_63 - .L_62)
.L_62:
        /*007c*/ 	.word	0x00000000
        /*0080*/ 	.short	0x0002
        /*0082*/ 	.short	0x0010
        /*0084*/ 	.byte	0x00, 0xf5, 0x21, 0x00


	//----- nvinfo : EIATTR_KPARAM_INFO
	.align		4
.L_63:
        /*0088*/ 	.byte	0x04, 0x17
        /*008a*/ 	.short	(.L_65 - .L_64)
.L_64:
        /*008c*/ 	.word	0x00000000
        /*0090*/ 	.short	0x0001
        /*0092*/ 	.short	0x0008
        /*0094*/ 	.byte	0x00, 0xf5, 0x21, 0x00


	//----- nvinfo : EIATTR_KPARAM_INFO
	.align		4
.L_65:
        /*0098*/ 	.byte	0x04, 0x17
        /*009a*/ 	.short	(.L_67 - .L_66)
.L_66:
        /*009c*/ 	.word	0x00000000
        /*00a0*/ 	.short	0x0000
        /*00a2*/ 	.short	0x0000
        /*00a4*/ 	.byte	0x00, 0xf5, 0x21, 0x00


	//----- nvinfo : EIATTR_SPARSE_MMA_MASK
	.align		4
.L_67:
        /*00a8*/ 	.byte	0x03, 0x50
        /*00aa*/ 	.short	0x0000


	//----- nvinfo : EIATTR_MAXREG_COUNT
	.align		4
        /*00ac*/ 	.byte	0x03, 0x1b
        /*00ae*/ 	.short	0x0080


	//----- nvinfo : EIATTR_NUM_BARRIERS
	.align		4
        /*00b0*/ 	.byte	0x02, 0x4c
        /*00b2*/ 	.byte	0x01
	.zero		1


	//----- nvinfo : EIATTR_MERCURY_ISA_VERSION
	.align		4
        /*00b4*/ 	.byte	0x03, 0x5f
        /*00b6*/ 	.short	0x0101


	//----- nvinfo : EIATTR_UNUSED_LOAD_BYTE_OFFSET
	.align		4
        /*00b8*/ 	.byte	0x04, 0x44
        /*00ba*/ 	.short	(.L_69 - .L_68)


	//   ....[0]....
.L_68:
        /*00bc*/ 	.word	0x00000260
        /*00c0*/ 	.word	0x00000fff


	//----- nvinfo : EIATTR_VRC_CTA_INIT_COUNT
	.align		4
.L_69:
        /*00c4*/ 	.byte	0x02, 0x4a
	.zero		1
	.zero		1


	//----- nvinfo : EIATTR_EXIT_INSTR_OFFSETS
	.align		4
        /*00c8*/ 	.byte	0x04, 0x1c
        /*00ca*/ 	.short	(.L_71 - .L_70)


	//   ....[0]....
.L_70:
        /*00cc*/ 	.word	0x00000040


	//   ....[1]....
        /*00d0*/ 	.word	0x00000380


	//   ....[2]....
        /*00d4*/ 	.word	0x000004d0


	//   ....[3]....
        /*00d8*/ 	.word	0x00000500


	//   ....[4]....
        /*00dc*/ 	.word	0x00000860


	//----- nvinfo : EIATTR_MAX_THREADS
	.align		4
.L_71:
        /*00e0*/ 	.byte	0x04, 0x05
        /*00e2*/ 	.short	(.L_73 - .L_72)
.L_72:
        /*00e4*/ 	.word	0x00000100
        /*00e8*/ 	.word	0x00000001
        /*00ec*/ 	.word	0x00000001


	//----- nvinfo : EIATTR_CRS_STACK_SIZE
	.align		4
.L_73:
        /*00f0*/ 	.byte	0x04, 0x1e
        /*00f2*/ 	.short	(.L_75 - .L_74)
.L_74:
        /*00f4*/ 	.word	0x00000000


	//----- nvinfo : EIATTR_CBANK_PARAM_SIZE
	.align		4
.L_75:
        /*00f8*/ 	.byte	0x03, 0x19
        /*00fa*/ 	.short	0x0048


	//----- nvinfo : EIATTR_PARAM_CBANK
	.align		4
        /*00fc*/ 	.byte	0x04, 0x0a
        /*00fe*/ 	.short	(.L_77 - .L_76)
	.align		4
.L_76:
        /*0100*/ 	.word	index@(.nv.constant0.keltner_batch_f32)
        /*0104*/ 	.short	0x0380
        /*0106*/ 	.short	0x0048


	//----- nvinfo : EIATTR_SW_WAR
	.align		4
.L_77:
        /*0108*/ 	.byte	0x04, 0x36
        /*010a*/ 	.short	(.L_79 - .L_78)
.L_78:
        /*010c*/ 	.word	0x00000008
.L_79:


//--------------------- .nv.callgraph             --------------------------
	.section	.nv.callgraph,"",@"SHT_CUDA_CALLGRAPH"
	.align	4
	.sectionentsize	8
	.align		4
        /*0000*/ 	.word	0x00000000
	.align		4
        /*0004*/ 	.word	0xffffffff
	.align		4
        /*0008*/ 	.word	0x00000000
	.align		4
        /*000c*/ 	.word	0xfffffffe
	.align		4
        /*0010*/ 	.word	0x00000000
	.align		4
        /*0014*/ 	.word	0xfffffffd
	.align		4
        /*0018*/ 	.word	0x00000000
	.align		4
        /*001c*/ 	.word	0xfffffffc


//--------------------- .text.keltner_many_series_one_param_f32 --------------------------
	.section	.text.keltner_many_series_one_param_f32,"ax",@progbits
	.align	128
        .global         keltner_many_series_one_param_f32
        .type           keltner_many_series_one_param_f32,@function
        .size           keltner_many_series_one_param_f32,(.L_x_16 - keltner_many_series_one_param_f32)
        .other          keltner_many_series_one_param_f32,@"STO_CUDA_ENTRY STV_DEFAULT"
keltner_many_series_one_param_f32:
.text.keltner_many_series_one_param_f32:
[----:B------:R-:W-:Y:S01]  /*0000*/  LDC R1, c[0x0][0x37c] ;  /* 0x0000df00ff017b82 */ /* 0x000fe20000000800 */
[----:B------:R-:W0:Y:S01]  /*0010*/  LDCU UR4, c[0x0][0x374] ;  /* 0x00006e80ff0477ac */ /* 0x000e220008000800 */
[----:B------:R-:W1:Y:S01]  /*0020*/  LDCU.64 UR22, c[0x0][0x358] ;  /* 0x00006b00ff1677ac */ /* 0x000e620008000a00 */
[----:B0-----:R-:W-:-:S09]  /*0030*/  UISETP.GE.U32.AND UP0, UPT, UR4, 0x2, UPT ;  /* 0x000000020400788c */ /* 0x001fd2000bf06070 */
[----:B-1----:R-:W-:Y:S05]  /*0040*/  BRA.U !UP0, `(.L_x_0) ;  /* 0x0000000908307547 */ /* 0x002fea000b800000 */
[----:B------:R-:W0:Y:S08]  /*0050*/  S2UR UR15, SR_CTAID.Y ;  /* 0x00000000000f79c3 */ /* 0x000e300000002600 */
[----:B------:R-:W0:Y:S02]  /*0060*/  LDC R0, c[0x0][0x3a0] ;  /* 0x0000e800ff007b82 */ /* 0x000e240000000800 */
[----:B0-----:R-:W-:-:S13]  /*0070*/  ISETP.LE.AND P0, PT, R0, UR15, PT ;  /* 0x0000000f00007c0c */ /* 0x001fda000bf03270 */
[----:B------:R-:W-:Y:S05]  /*0080*/  @P0 EXIT ;  /* 0x000000000000094d */ /* 0x000fea0003800000 */
[----:B------:R-:W0:Y:S01]  /*0090*/  LDCU UR14, c[0x0][0x39c] ;  /* 0x00007380ff0e77ac */ /* 0x000e220008000800 */
[----:B------:R-:W1:Y:S01]  /*00a0*/  S2R R0, SR_TID.X ;  /* 0x0000000000007919 */ /* 0x000e620000002100 */
[----:B------:R-:W1:Y:S01]  /*00b0*/  S2UR UR24, SR_CTAID.X ;  /* 0x00000000001879c3 */ /* 0x000e620000002500 */
[----:B------:R-:W2:Y:S01]  /*00c0*/  LDCU.128 UR16, c[0x0][0x380] ;  /* 0x00007000ff1077ac */ /* 0x000ea20008000c00 */
[----:B------:R-:W3:Y:S06]  /*00d0*/  LDCU.128 UR4, c[0x0][0x3b0] ;  /* 0x00007600ff0477ac */ /* 0x000eec0008000c00 */
[----:B------:R-:W1:Y:S01]  /*00e0*/  LDC R3, c[0x0][0x360] ;  /* 0x0000d800ff037b82 */ /* 0x000e620000000800 */
[----:B------:R-:W4:Y:S01]  /*00f0*/  LDCU.64 UR20, c[0x0][0x3c0] ;  /* 0x00007800ff1477ac */ /* 0x000f220008000a00 */
[----:B------:R-:W5:Y:S01]  /*0100*/  LDCU UR25, c[0x0][0x370] ;  /* 0x00006e00ff1977ac */ /* 0x000f620008000800 */
[----:B0-----:R-:W-:-:S02]  /*0110*/  USHF.R.S32.HI UR10, URZ, 0x1f, UR14 ;  /* 0x0000001fff0a7899 */ /* 0x001fc4000801140e */
[----:B------:R-:W-:Y:S02]  /*0120*/  UIMAD.WIDE.U32 UR8, UR15, UR14, URZ ;  /* 0x0000000e0f0872a5 */ /* 0x000fe4000f8e00ff */
[----:B------:R-:W-:Y:S02]  /*0130*/  UIMAD UR11, UR10, UR15, URZ ;  /* 0x0000000f0a0b72a4 */ /* 0x000fe4000f8e02ff */
[----:B------:R-:W-:Y:S02]  /*0140*/  USHF.L.U32 UR10, UR8, 0x2, URZ ;  /* 0x00000002080a7899 */ /* 0x000fe400080006ff */
[----:B------:R-:W-:Y:S02]  /*0150*/  UIADD3 UR9, UPT, UPT, UR9, UR11, URZ ;  /* 0x0000000b09097290 */ /* 0x000fe4000fffe0ff */
[----:B--2---:R-:W-:Y:S02]  /*0160*/  UIADD3 UR11, UP0, UPT, UR10, UR16, URZ ;  /* 0x000000100a0b7290 */ /* 0x004fe4000ff1e0ff */
[----:B------:R-:W-:-:S02]  /*0170*/  USHF.L.U64.HI UR8, UR8, 0x2, UR9 ;  /* 0x0000000208087899 */ /* 0x000fc40008010209 */
[----:B------:R-:W-:Y:S01]  /*0180*/  UIADD3 UR12, UP1, UPT, UR10, UR18, URZ ;  /* 0x000000120a0c7290 */ /* 0x000fe2000ff3e0ff */
[C---:B-1----:R-:W-:Y:S01]  /*0190*/  IMAD R0, R3.reuse, UR24, R0 ;  /* 0x0000001803007c24 */ /* 0x042fe2000f8e0200 */
[----:B------:R-:W-:Y:S01]  /*01a0*/  UIADD3.X UR9, UPT, UPT, UR8, UR17, URZ, UP0, !UPT ;  /* 0x0000001108097290 */ /* 0x000fe200087fe4ff */
[----:B-----5:R-:W-:Y:S01]  /*01b0*/  IMAD R3, R3, UR25, RZ ;  /* 0x0000001903037c24 */ /* 0x020fe2000f8e02ff */
[----:B---3--:R-:W-:Y:S01]  /*01c0*/  UIADD3 UR6, UP0, UPT, UR10, UR6, URZ ;  /* 0x000000060a067290 */ /* 0x008fe2000ff1e0ff */
[----:B------:R-:W-:Y:S01]  /*01d0*/  MOV R26, UR11 ;  /* 0x0000000b001a7c02 */ /* 0x000fe20008000f00 */
[----:B------:R-:W-:Y:S01]  /*01e0*/  UIADD3.X UR13, UPT, UPT, UR8, UR19, URZ, UP1, !UPT ;  /* 0x00000013080d7290 */ /* 0x000fe20008ffe4ff */
[----:B------:R-:W-:Y:S01]  /*01f0*/  IMAD.U32 R4, RZ, RZ, UR12 ;  /* 0x0000000cff047e24 */ /* 0x000fe2000f8e00ff */
[----:B------:R-:W-:Y:S01]  /*0200*/  UIADD3.X UR7, UPT, UPT, UR8, UR7, URZ, UP0, !UPT ;  /* 0x0000000708077290 */ /* 0x000fe200087fe4ff */
[----:B------:R-:W-:Y:S01]  /*0210*/  IMAD.U32 R27, RZ, RZ, UR9 ;  /* 0x00000009ff1b7e24 */ /* 0x000fe2000f8e00ff */
[----:B------:R-:W-:Y:S01]  /*0220*/  UIADD3 UR4, UP1, UPT, UR10, UR4, URZ ;  /* 0x000000040a047290 */ /* 0x000fe2000ff3e0ff */
[----:B------:R-:W-:Y:S01]  /*0230*/  MOV R6, UR6 ;  /* 0x0000000600067c02 */ /* 0x000fe20008000f00 */
[----:B------:R-:W-:Y:S01]  /*0240*/  ULOP3.LUT UP0, URZ, UR14, 0x3, URZ, 0xc0, !UPT ;  /* 0x000000030eff7892 */ /* 0x000fe2000f80c0ff */
[----:B------:R-:W-:Y:S01]  /*0250*/  MOV R5, UR13 ;  /* 0x0000000d00057c02 */ /* 0x000fe20008000f00 */
[----:B----4-:R-:W-:Y:S01]  /*0260*/  UIADD3 UR10, UP2, UPT, UR10, UR20, URZ ;  /* 0x000000140a0a7290 */ /* 0x010fe2000ff5e0ff */
[----:B------:R-:W-:Y:S01]  /*0270*/  IMAD.U32 R7, RZ, RZ, UR7 ;  /* 0x00000007ff077e24 */ /* 0x000fe2000f8e00ff */
[----:B------:R-:W-:Y:S01]  /*0280*/  UIADD3.X UR5, UPT, UPT, UR8, UR5, URZ, UP1, !UPT ;  /* 0x0000000508057290 */ /* 0x000fe20008ffe4ff */
[----:B------:R-:W-:Y:S01]  /*0290*/  IMAD.U32 R8, RZ, RZ, UR4 ;  /* 0x00000004ff087e24 */ /* 0x000fe2000f8e00ff */
[----:B------:R-:W-:-:S02]  /*02a0*/  UIADD3.X UR8, UPT, UPT, UR8, UR21, URZ, UP2, !UPT ;  /* 0x0000001508087290 */ /* 0x000fc400097fe4ff */
[----:B------:R-:W-:Y:S02]  /*02b0*/  MOV R10, UR10 ;  /* 0x0000000a000a7c02 */ /* 0x000fe40008000f00 */
[----:B------:R-:W-:Y:S02]  /*02c0*/  MOV R9, UR5 ;  /* 0x0000000500097c02 */ /* 0x000fe40008000f00 */
[----:B------:R-:W-:Y:S01]  /*02d0*/  IMAD.U32 R11, RZ, RZ, UR8 ;  /* 0x00000008ff0b7e24 */ /* 0x000fe2000f8e00ff */
[----:B------:R-:W-:Y:S06]  /*02e0*/  BRA.U !UP0, `(.L_x_1) ;  /* 0x0000000108787547 */ /* 0x000fec000b800000 */
[----:B------:R-:W0:Y:S01]  /*02f0*/  LDC R31, c[0x0][0x398] ;  /* 0x0000e600ff1f7b82 */ /* 0x000e220000000800 */
[----:B------:R-:W-:Y:S01]  /*0300*/  ISETP.GE.AND P0, PT, R0, UR14, PT ;  /* 0x0000000e00007c0c */ /* 0x000fe2000bf06270 */
[----:B------:R-:W1:Y:S06]  /*0310*/  LDCU UR4, c[0x0][0x39c] ;  /* 0x00007380ff0477ac */ /* 0x000e6c0008000800 */
[----:B------:R-:W2:Y:S06]  /*0320*/  LDC.64 R12, c[0x0][0x390] ;  /* 0x0000e400ff0c7b82 */ /* 0x000eac0000000a00 */
[----:B-1----:R-:W-:Y:S05]  /*0330*/  @P0 EXIT ;  /* 0x000000000000094d */ /* 0x002fea0003800000 */
.L_x_2:
[----:B-12---:R-:W-:-:S06]  /*0340*/  IMAD.WIDE R14, R0, 0x4, R12 ;  /* 0x00000004000e7825 */ /* 0x006fcc00078e020c */
[----:B------:R-:W0:Y:S02]  /*0350*/  LDG.E.CONSTANT R14, desc[UR22][R14.64] ;  /* 0x000000160e0e7981 */ /* 0x000e24000c1e9900 */
[----:B0-----:R-:W-:-:S04]  /*0360*/  IADD3 R2, PT, PT, R14, -0x1, R31 ;  /* 0xffffffff0e027810 */ /* 0x001fc80007ffe01f */
[----:B------:R-:W-:-:S13]  /*0370*/  ISETP.LE.AND P0, PT, R2, UR15, PT ;  /* 0x0000000f02007c0c */ /* 0x000fda000bf03270 */
[C---:B------:R-:W-:Y:S01]  /*0380*/  @P0 IMAD.WIDE R18, R0.reuse, 0x4, R26 ;  /* 0x0000000400120825 */ /* 0x040fe200078e021a */
[----:B------:R-:W0:Y:S03]  /*0390*/  @P0 LDC R29, c[0x0][0x3a8] ;  /* 0x0000ea00ff1d0b82 */ /* 0x000e260000000800 */
[C---:B------:R-:W-:Y:S02]  /*03a0*/  @P0 IMAD.WIDE R20, R0.reuse, 0x4, R4 ;  /* 0x0000000400140825 */ /* 0x040fe400078e0204 */
[----:B------:R-:W2:Y:S04]  /*03b0*/  @P0 LDG.E.CONSTANT R19, desc[UR22][R18.64] ;  /* 0x0000001612130981 */ /* 0x000ea8000c1e9900 */
[----:B------:R-:W0:Y:S01]  /*03c0*/  @P0 LDG.E.CONSTANT R20, desc[UR22][R20.64] ;  /* 0x0000001614140981 */ /* 0x000e22000c1e9900 */
[----:B------:R-:W-:Y:S01]  /*03d0*/  IMAD.WIDE R16, R0, 0x4, R6 ;  /* 0x0000000400107825 */ /* 0x000fe200078e0206 */
[----:B------:R-:W-:-:S03]  /*03e0*/  @!P0 MOV R25, 0x7fffffff ;  /* 0x7fffffff00198802 */ /* 0x000fc60000000f00 */
[----:B------:R-:W-:Y:S02]  /*03f0*/  @!P0 IMAD.MOV.U32 R33, RZ, RZ, 0x7fffffff ;  /* 0x7fffffffff218424 */ /* 0x000fe400078e00ff */
[----:B------:R-:W-:-:S03]  /*0400*/  IMAD.WIDE R14, R0, 0x4, R8 ;  /* 0x00000004000e7825 */ /* 0x000fc600078e0208 */
[----:B------:R1:W-:Y:S01]  /*0410*/  @!P0 STG.E desc[UR22][R16.64], R33 ;  /* 0x0000002110008986 */ /* 0x0003e2000c101916 */
[----:B------:R-:W-:Y:S01]  /*0420*/  IMAD.WIDE R22, R0, 0x4, R10 ;  /* 0x0000000400167825 */ /* 0x000fe200078e020a */
[----:B------:R-:W-:Y:S02]  /*0430*/  IADD3 R0, PT, PT, R3, R0, RZ ;  /* 0x0000000003007210 */ /* 0x000fe40007ffe0ff */
[----:B------:R1:W-:Y:S04]  /*0440*/  @!P0 STG.E desc[UR22][R14.64], R33 ;  /* 0x000000210e008986 */ /* 0x0003e8000c101916 */
[----:B--2---:R1:W-:Y:S01]  /*0450*/  @P0 STG.E desc[UR22][R16.64], R19 ;  /* 0x0000001310000986 */ /* 0x0043e2000c101916 */
[CCC-:B0-----:R-:W-:Y:S01]  /*0460*/  @P0 FFMA R25, R20.reuse, -R29.reuse, R19.reuse ;  /* 0x8000001d14190223 */ /* 0x1c1fe20000000013 */
[----:B------:R-:W-:-:S05]  /*0470*/  @P0 FFMA R29, R20, R29, R19 ;  /* 0x0000001d141d0223 */ /* 0x000fca0000000013 */
[----:B------:R1:W-:Y:S01]  /*0480*/  @P0 STG.E desc[UR22][R14.64], R29 ;  /* 0x0000001d0e000986 */ /* 0x0003e2000c101916 */
[----:B------:R-:W-:-:S03]  /*0490*/  ISETP.GE.AND P0, PT, R0, UR4, PT ;  /* 0x0000000400007c0c */ /* 0x000fc6000bf06270 */
[----:B------:R1:W-:Y:S10]  /*04a0*/  STG.E desc[UR22][R22.64], R25 ;  /* 0x0000001916007986 */ /* 0x0003f4000c101916 */
[----:B------:R-:W-:Y:S05]  /*04b0*/  @!P0 BRA `(.L_x_2) ;  /* 0xfffffffc00a08947 */ /* 0x000fea000383ffff */
[----:B------:R-:W-:Y:S05]  /*04c0*/  EXIT ;  /* 0x000000000000794d */ /* 0x000fea0003800000 */
.L_x_1:
[----:B------:R-:W-:-:S06]  /*04d0*/  USHF.R.S32.HI UR4, URZ, 0x2, UR14 ;  /* 0x00000002ff047899 */ /* 0x000fcc000801140e */
[----:B------:R-:W-:-:S13]  /*04e0*/  ISETP.GE.AND P0, PT, R0, UR4, PT ;  /* 0x0000000400007c0c */ /* 0x000fda000bf06270 */
[----:B------:R-:W-:Y:S05]  /*04f0*/  @P0 EXIT ;  /* 0x000000000000094d */ /* 0x000fea0003800000 */
[----:B------:R-:W0:Y:S01]  /*0500*/  LDC.64 R24, c[0x0][0x390] ;  /* 0x0000e400ff187b82 */ /* 0x000e220000000a00 */
[----:B------:R-:W1:Y:S01]  /*0510*/  LDCU UR5, c[0x0][0x398] ;  /* 0x00007300ff0577ac */ /* 0x000e620008000800 */
[----:B------:R-:W2:Y:S01]  /*0520*/  LDCU UR6, c[0x0][0x3a8] ;  /* 0x00007500ff0677ac */ /* 0x000ea20008000800 */
[----:B-1----:R-:W-:-:S12]  /*0530*/  UIADD3 UR5, UPT, UPT, UR5, -0x1, URZ ;  /* 0xffffffff05057890 */ /* 0x002fd8000fffe0ff */
.L_x_6:
[----:B01----:R-:W-:-:S06]  /*0540*/  IMAD.WIDE R12, R0, 0x10, R24 ;  /* 0x00000010000c7825 */ /* 0x003fcc00078e0218 */
[----:B------:R-:W3:Y:S01]  /*0550*/  LDG.E.128.CONSTANT R12, desc[UR22][R12.64] ;  /* 0x000000160c0c7981 */ /* 0x000ee2000c1e9d00 */
[----:B------:R-:W-:Y:S01]  /*0560*/  BSSY.RECONVERGENT B0, `(.L_x_3) ;  /* 0x0000036000007945 */ /* 0x000fe20003800200 */
[----:B---3--:R-:W-:Y:S01]  /*0570*/  VIADD R20, R12, UR5 ;  /* 0x000000050c147c36 */ /* 0x008fe20008000000 */
[----:B------:R-:W-:Y:S01]  /*0580*/  IADD3 R21, PT, PT, R13, UR5, RZ ;  /* 0x000000050d157c10 */ /* 0x000fe2000fffe0ff */
[----:B------:R-:W-:Y:S01]  /*0590*/  VIADD R22, R14, UR5 ;  /* 0x000000050e167c36 */ /* 0x000fe20008000000 */
[----:B------:R-:W-:-:S04]  /*05a0*/  IADD3 R23, PT, PT, R15, UR5, RZ ;  /* 0x000000050f177c10 */ /* 0x000fc8000fffe0ff */
[----:B------:R-:W-:-:S04]  /*05b0*/  VIMNMX3 R2, R20, R21, R22, PT ;  /* 0x000000151402720f */ /* 0x000fc80003800116 */
[----:B------:R-:W-:-:S04]  /*05c0*/  VIMNMX R2, PT, PT, R23, R2, PT ;  /* 0x0000000217027248 */ /* 0x000fc80003fe0100 */
[----:B------:R-:W-:-:S13]  /*05d0*/  ISETP.GT.AND P0, PT, R2, UR15, PT ;  /* 0x0000000f02007c0c */ /* 0x000fda000bf04270 */
[----:B------:R-:W-:Y:S05]  /*05e0*/  @!P0 BRA `(.L_x_4) ;  /* 0x00000000002c8947 */ /* 0x000fea0003800000 */
[C---:B------:R-:W-:Y:S01]  /*05f0*/  IMAD.WIDE R16, R0.reuse, 0x10, R6 ;  /* 0x0000001000107825 */ /* 0x040fe200078e0206 */
[----:B------:R-:W-:Y:S02]  /*0600*/  MOV R13, 0x7fffffff ;  /* 0x7fffffff000d7802 */ /* 0x000fe40000000f00 */
[----:B------:R-:W-:Y:S01]  /*0610*/  MOV R15, 0x7fffffff ;  /* 0x7fffffff000f7802 */ /* 0x000fe20000000f00 */
[----:B------:R-:W-:Y:S02]  /*0620*/  IMAD.MOV.U32 R12, RZ, RZ, 0x7fffffff ;  /* 0x7fffffffff0c7424 */ /* 0x000fe400078e00ff */
[----:B------:R-:W-:Y:S02]  /*0630*/  IMAD.MOV.U32 R14, RZ, RZ, 0x7fffffff ;  /* 0x7fffffffff0e7424 */ /* 0x000fe400078e00ff */
[----:B------:R-:W-:-:S03]  /*0640*/  IMAD.WIDE R18, R0, 0x10, R8 ;  /* 0x0000001000127825 */ /* 0x000fc600078e0208 */
[----:B------:R1:W-:Y:S01]  /*0650*/  STG.E.128 desc[UR22][R16.64], R12 ;  /* 0x0000000c10007986 */ /* 0x0003e2000c101d16 */
[----:B------:R-:W-:-:S03]  /*0660*/  IMAD.WIDE R20, R0, 0x10, R10 ;  /* 0x0000001000147825 */ /* 0x000fc600078e020a */
[----:B------:R1:W-:Y:S04]  /*0670*/  STG.E.128 desc[UR22][R18.64], R12 ;  /* 0x0000000c12007986 */ /* 0x0003e8000c101d16 */
[----:B------:R1:W-:Y:S01]  /*0680*/  STG.E.128 desc[UR22][R20.64], R12 ;  /* 0x0000000c14007986 */ /* 0x0003e2000c101d16 */
[----:B------:R-:W-:Y:S05]  /*0690*/  BRA `(.L_x_5) ;  /* 0x0000000000887947 */ /* 0x000fea0003800000 */
.L_x_4:
[----:B------:R-:W-:-:S04]  /*06a0*/  IMAD.WIDE R12, R0, 0x10, R26 ;  /* 0x00000010000c7825 */ /* 0x000fc800078e021a */
[----:B------:R-:W-:Y:S02]  /*06b0*/  IMAD.WIDE R16, R0, 0x10, R4 ;  /* 0x0000001000107825 */ /* 0x000fe400078e0204 */
[----:B------:R-:W2:Y:S04]  /*06c0*/  LDG.E.128.CONSTANT R12, desc[UR22][R12.64] ;  /* 0x000000160c0c7981 */ /* 0x000ea8000c1e9d00 */
[----:B------:R-:W2:Y:S01]  /*06d0*/  LDG.E.128.CONSTANT R16, desc[UR22][R16.64] ;  /* 0x0000001610107981 */ /* 0x000ea2000c1e9d00 */
[----:B------:R-:W-:Y:S01]  /*06e0*/  ISETP.LE.AND P1, PT, R22, UR15, PT ;  /* 0x0000000f16007c0c */ /* 0x000fe2000bf23270 */
[C---:B------:R-:W-:Y:S01]  /*06f0*/  IMAD.WIDE R36, R0.reuse, 0x10, R6 ;  /* 0x0000001000247825 */ /* 0x040fe200078e0206 */
[----:B------:R-:W-:Y:S02]  /*0700*/  ISETP.LE.AND P2, PT, R21, UR15, PT ;  /* 0x0000000f15007c0c */ /* 0x000fe4000bf43270 */
[----:B------:R-:W-:Y:S01]  /*0710*/  ISETP.LE.AND P0, PT, R23, UR15, PT ;  /* 0x0000000f17007c0c */ /* 0x000fe2000bf03270 */
[----:B------:R-:W-:Y:S01]  /*0720*/  IMAD.WIDE R34, R0, 0x10, R8 ;  /* 0x0000001000227825 */ /* 0x000fe200078e0208 */
[----:B------:R-:W-:-:S03]  /*0730*/  ISETP.LE.AND P3, PT, R20, UR15, PT ;  /* 0x0000000f14007c0c */ /* 0x000fc6000bf63270 */
[----:B------:R-:W-:-:S04]  /*0740*/  IMAD.WIDE R28, R0, 0x10, R10 ;  /* 0x00000010001c7825 */ /* 0x000fc800078e020a */
[----:B--2---:R-:W-:Y:S01]  /*0750*/  FFMA R32, R16, UR6, R12 ;  /* 0x0000000610207c23 */ /* 0x004fe2000800000c */
[----:B------:R-:W-:Y:S01]  /*0760*/  FFMA R21, R17, UR6, R13 ;  /* 0x0000000611157c23 */ /* 0x000fe2000800000d */
[----:B------:R-:W-:Y:S01]  /*0770*/  FFMA R22, R18, UR6, R14 ;  /* 0x0000000612167c23 */ /* 0x000fe2000800000e */
[----:B------:R-:W-:Y:S01]  /*0780*/  FFMA R2, R19, UR6, R15 ;  /* 0x0000000613027c23 */ /* 0x000fe2000800000f */
[----:B------:R-:W-:Y:S01]  /*0790*/  FFMA R20, R16, -UR6, R12 ;  /* 0x8000000610147c23 */ /* 0x000fe2000800000c */
[----:B------:R-:W-:Y:S01]  /*07a0*/  FFMA R31, R17, -UR6, R13 ;  /* 0x80000006111f7c23 */ /* 0x000fe2000800000d */
[----:B------:R-:W-:Y:S01]  /*07b0*/  FFMA R30, R18, -UR6, R14 ;  /* 0x80000006121e7c23 */ /* 0x000fe2000800000e */
[----:B------:R-:W-:Y:S01]  /*07c0*/  FFMA R23, R19, -UR6, R15 ;  /* 0x8000000613177c23 */ /* 0x000fe2000800000f */
[----:B------:R-:W-:Y:S02]  /*07d0*/  FSEL R12, R12, +QNAN , P3 ;  /* 0x7fffffff0c0c7808 */ /* 0x000fe40001800000 */
[----:B------:R-:W-:-:S02]  /*07e0*/  FSEL R13, R13, +QNAN , P2 ;  /* 0x7fffffff0d0d7808 */ /* 0x000fc40001000000 */
[----:B------:R-:W-:Y:S02]  /*07f0*/  FSEL R14, R14, +QNAN , P1 ;  /* 0x7fffffff0e0e7808 */ /* 0x000fe40000800000 */
[----:B------:R-:W-:Y:S02]  /*0800*/  FSEL R15, R15, +QNAN , P0 ;  /* 0x7fffffff0f0f7808 */ /* 0x000fe40000000000 */
[----:B------:R-:W-:Y:S02]  /*0810*/  FSEL R16, R32, +QNAN , P3 ;  /* 0x7fffffff20107808 */ /* 0x000fe40001800000 */
[----:B------:R-:W-:Y:S01]  /*0820*/  FSEL R17, R21, +QNAN , P2 ;  /* 0x7fffffff15117808 */ /* 0x000fe20001000000 */
[----:B------:R0:W-:Y:S01]  /*0830*/  STG.E.128 desc[UR22][R36.64], R12 ;  /* 0x0000000c24007986 */ /* 0x0001e2000c101d16 */
[----:B------:R-:W-:Y:S02]  /*0840*/  FSEL R18, R22, +QNAN , P1 ;  /* 0x7fffffff16127808 */ /* 0x000fe40000800000 */
[----:B------:R-:W-:-:S02]  /*0850*/  FSEL R19, R2, +QNAN , P0 ;  /* 0x7fffffff02137808 */ /* 0x000fc40000000000 */
[----:B------:R-:W-:Y:S02]  /*0860*/  FSEL R20, R20, +QNAN , P3 ;  /* 0x7fffffff14147808 */ /* 0x000fe40001800000 */
[----:B------:R-:W-:Y:S01]  /*0870*/  FSEL R21, R31, +QNAN , P2 ;  /* 0x7fffffff1f157808 */ /* 0x000fe20001000000 */
[----:B------:R0:W-:Y:S01]  /*0880*/  STG.E.128 desc[UR22][R34.64], R16 ;  /* 0x0000001022007986 */ /* 0x0001e2000c101d16 */
[----:B------:R-:W-:Y:S02]  /*0890*/  FSEL R22, R30, +QNAN , P1 ;  /* 0x7fffffff1e167808 */ /* 0x000fe40000800000 */
[----:B------:R-:W-:-:S05]  /*08a0*/  FSEL R23, R23, +QNAN , P0 ;  /* 0x7fffffff17177808 */ /* 0x000fca0000000000 */
[----:B------:R0:W-:Y:S02]  /*08b0*/  STG.E.128 desc[UR22][R28.64], R20 ;  /* 0x000000141c007986 */ /* 0x0001e4000c101d16 */
.L_x_5:
[----:B--2---:R-:W-:Y:S05]  /*08c0*/  BSYNC.RECONVERGENT B0 ;  /* 0x0000000000007941 */ /* 0x004fea0003800200 */
.L_x_3:
[----:B------:R-:W-:-:S05]  /*08d0*/  IMAD.IADD R0, R3, 0x1, R0 ;  /* 0x0000000103007824 */ /* 0x000fca00078e0200 */
[----:B------:R-:W-:-:S13]  /*08e0*/  ISETP.GE.AND P0, PT, R0, UR4, PT ;  /* 0x0000000400007c0c */ /* 0x000fda000bf06270 */
[----:B------:R-:W-:Y:S05]  /*08f0*/  @!P0 BRA `(.L_x_6) ;  /* 0xfffffffc00108947 */ /* 0x000fea000383ffff */
[----:B------:R-:W-:Y:S05]  /*0900*/  EXIT ;  /* 0x000000000000794d */ /* 0x000fea0003800000 */
.L_x_0:
[----:B------:R-:W0:Y:S01]  /*0910*/  S2R R15, SR_TID.X ;  /* 0x00000000000f7919 */ /* 0x000e220000002100 */
[----:B------:R-:W0:Y:S01]  /*0920*/  S2UR UR5, SR_CTAID.X ;  /* 0x00000000000579c3 */ /* 0x000e220000002500 */
[----:B------:R-:W1:Y:S07]  /*0930*/  LDCU UR4, c[0x0][0x3a4] ;  /* 0x00007480ff0477ac */ /* 0x000e6e0008000800 */
[----:B------:R-:W0:Y:S02]  /*0940*/  LDC R16, c[0x0][0x360] ;  /* 0x0000d800ff107b82 */ /* 0x000e240000000800 */
[----:B0-----:R-:W-:-:S05]  /*0950*/  IMAD R15, R16, UR5, R15 ;  /* 0x00000005100f7c24 */ /* 0x001fca000f8e020f */
[----:B-1----:R-:W-:-:S13]  /*0960*/  ISETP.GE.AND P0, PT, R15, UR4, PT ;  /* 0x000000040f007c0c */ /* 0x002fda000bf06270 */
[----:B------:R-:W-:Y:S05]  /*0970*/  @P0 EXIT ;  /* 0x000000000000094d */ /* 0x000fea0003800000 */
[----:B------:R-:W0:Y:S01]  /*0980*/  LDC R0, c[0x0][0x39c] ;  /* 0x0000e700ff007b82 */ /* 0x000e220000000800 */
[----:B------:R-:W1:Y:S01]  /*0990*/  LDCU UR4, c[0x0][0x370] ;  /* 0x00006e00ff0477ac */ /* 0x000e620008000800 */
[----:B------:R-:W2:Y:S06]  /*09a0*/  LDCU UR5, c[0x0][0x3a4] ;  /* 0x00007480ff0577ac */ /* 0x000eac0008000800 */
[----:B------:R-:W3:Y:S08]  /*09b0*/  LDC R10, c[0x0][0x39c] ;  /* 0x0000e700ff0a7b82 */ /* 0x000ef00000000800 */
[----:B------:R-:W4:Y:S01]  /*09c0*/  LDC R11, c[0x0][0x398] ;  /* 0x0000e600ff0b7b82 */ /* 0x000f220000000800 */
[----:B0-----:R-:W-:-:S07]  /*09d0*/  IABS R0, R0 ;  /* 0x0000000000007213 */ /* 0x001fce0000000000 */
[----:B------:R-:W0:Y:S01]  /*09e0*/  LDC.64 R2, c[0x0][0x390] ;  /* 0x0000e400ff027b82 */ /* 0x000e220000000a00 */
[----:B------:R-:W5:Y:S07]  /*09f0*/  I2F.RP R14, R0 ;  /* 0x00000000000e7306 */ /* 0x000f6e0000209400 */
[----:B------:R-:W0:Y:S08]  /*0a00*/  LDC.64 R4, c[0x0][0x3b0] ;  /* 0x0000ec00ff047b82 */ /* 0x000e300000000a00 */
[----:B------:R-:W0:Y:S01]  /*0a10*/  LDC.64 R6, c[0x0][0x3b8] ;  /* 0x0000ee00ff067b82 */ /* 0x000e220000000a00 */
[----:B-----5:R-:W5:Y:S07]  /*0a20*/  MUFU.RCP R14, R14 ;  /* 0x0000000e000e7308 */ /* 0x020f6e0000001000 */
[----:B------:R-:W0:Y:S01]  /*0a30*/  LDC.64 R8, c[0x0][0x3c0] ;  /* 0x0000f000ff087b82 */ /* 0x000e220000000a00 */
[----:B-----5:R-:W-:-:S04]  /*0a40*/  IADD3 R12, PT, PT, R14, 0xffffffe, RZ ;  /* 0x0ffffffe0e0c7810 */ /* 0x020fc80007ffe0ff */
[----:B------:R5:W1:Y:S02]  /*0a50*/  F2I.FTZ.U32.TRUNC.NTZ R13, R12 ;  /* 0x0000000c000d7305 */ /* 0x000a64000021f000 */
[----:B-----5:R-:W-:Y:S02]  /*0a60*/  HFMA2 R12, -RZ, RZ, 0, 0 ;  /* 0x00000000ff0c7431 */ /* 0x020fe400000001ff */
[----:B-1----:R-:W-:-:S04]  /*0a70*/  IMAD.MOV R17, RZ, RZ, -R13 ;  /* 0x000000ffff117224 */ /* 0x002fc800078e0a0d */
[----:B------:R-:W-:-:S04]  /*0a80*/  IMAD R17, R17, R0, RZ ;  /* 0x0000000011117224 */ /* 0x000fc800078e02ff */
[----:B------:R-:W-:-:S04]  /*0a90*/  IMAD.HI.U32 R12, R13, R17, R12 ;  /* 0x000000110d0c7227 */ /* 0x000fc800078e000c */
[----:B--234-:R-:W-:-:S07]  /*0aa0*/  IMAD R13, R16, UR4, RZ ;  /* 0x00000004100d7c24 */ /* 0x01cfce000f8e02ff */
.L_x_7:
[----:B------:R-:W-:Y:S01]  /*0ab0*/  IABS R17, R15 ;  /* 0x0000000f00117213 */ /* 0x000fe20000000000 */
[----:B------:R-:W1:Y:S01]  /*0ac0*/  LDC.64 R22, c[0x0][0x380] ;  /* 0x0000e000ff167b82 */ /* 0x000e620000000a00 */
[----:B------:R-:W-:-:S03]  /*0ad0*/  IABS R18, R10 ;  /* 0x0000000a00127213 */ /* 0x000fc60000000000 */
[----:B------:R-:W-:-:S04]  /*0ae0*/  IMAD.HI.U32 R14, R12, R17, RZ ;  /* 0x000000110c0e7227 */ /* 0x000fc800078e00ff */
[----:B------:R-:W-:Y:S01]  /*0af0*/  IMAD.MOV R16, RZ, RZ, -R14 ;  /* 0x000000ffff107224 */ /* 0x000fe200078e0a0e */
[----:B------:R-:W2:Y:S03]  /*0b00*/  LDC.64 R24, c[0x0][0x388] ;  /* 0x0000e200ff187b82 */ /* 0x000ea60000000a00 */
[----:B------:R-:W-:Y:S01]  /*0b10*/  IMAD R17, R18, R16, R17 ;  /* 0x0000001012117224 */ /* 0x000fe200078e0211 */
[----:B------:R-:W-:-:S04]  /*0b20*/  LOP3.LUT R16, R15, R10, RZ, 0x3c, !PT ;  /* 0x0000000a0f107212 */ /* 0x000fc800078e3cff */
[----:B------:R-:W-:Y:S02]  /*0b30*/  ISETP.GT.U32.AND P1, PT, R0, R17, PT ;  /* 0x000000110000720c */ /* 0x000fe40003f24070 */
[----:B------:R-:W-:-:S11]  /*0b40*/  ISETP.GE.AND P2, PT, R16, RZ, PT ;  /* 0x000000ff1000720c */ /* 0x000fd60003f46270 */
[----:B------:R-:W-:Y:S01]  /*0b50*/  @!P1 IADD3 R17, PT, PT, R17, -R18, RZ ;  /* 0x8000001211119210 */ /* 0x000fe20007ffe0ff */
[----:B------:R-:W-:Y:S01]  /*0b60*/  @!P1 VIADD R14, R14, 0x1 ;  /* 0x000000010e0e9836 */ /* 0x000fe20000000000 */
[----:B------:R-:W-:Y:S02]  /*0b70*/  ISETP.NE.AND P1, PT, R10, RZ, PT ;  /* 0x000000ff0a00720c */ /* 0x000fe40003f25270 */
[----:B------:R-:W-:-:S13]  /*0b80*/  ISETP.GE.U32.AND P0, PT, R17, R0, PT ;  /* 0x000000001100720c */ /* 0x000fda0003f06070 */
[----:B------:R-:W-:-:S04]  /*0b90*/  @P0 IADD3 R14, PT, PT, R14, 0x1, RZ ;  /* 0x000000010e0e0810 */ /* 0x000fc80007ffe0ff */
[----:B------:R-:W-:Y:S02]  /*0ba0*/  @!P2 IADD3 R14, PT, PT, -R14, RZ, RZ ;  /* 0x000000ff0e0ea210 */ /* 0x000fe40007ffe1ff */
[----:B------:R-:W-:-:S05]  /*0bb0*/  @!P1 LOP3.LUT R14, RZ, R10, RZ, 0x33, !PT ;  /* 0x0000000aff0e9212 */ /* 0x000fca00078e33ff */
[----:B------:R-:W-:-:S04]  /*0bc0*/  IMAD.MOV R19, RZ, RZ, -R14 ;  /* 0x000000ffff137224 */ /* 0x000fc800078e0a0e */
[----:B------:R-:W-:-:S04]  /*0bd0*/  IMAD R19, R10, R19, R15 ;  /* 0x000000130a137224 */ /* 0x000fc800078e020f */
[----:B0-----:R-:W-:-:S06]  /*0be0*/  IMAD.WIDE R18, R19, 0x4, R2 ;  /* 0x0000000413127825 */ /* 0x001fcc00078e0202 */
[----:B------:R-:W3:Y:S02]  /*0bf0*/  LDG.E.CONSTANT R18, desc[UR22][R18.64] ;  /* 0x0000001612127981 */ /* 0x000ee4000c1e9900 */
[----:B---3--:R-:W-:-:S04]  /*0c00*/  IADD3 R17, PT, PT, R18, -0x1, R11 ;  /* 0xffffffff12117810 */ /* 0x008fc80007ffe00b */
[----:B------:R-:W-:-:S13]  /*0c10*/  ISETP.GE.AND P0, PT, R14, R17, PT ;  /* 0x000000110e00720c */ /* 0x000fda0003f06270 */
[C---:B-1----:R-:W-:Y:S01]  /*0c20*/  @P0 IMAD.WIDE R22, R15.reuse, 0x4, R22 ;  /* 0x000000040f160825 */ /* 0x042fe200078e0216 */
[----:B------:R-:W0:Y:S03]  /*0c30*/  @P0 LDC R29, c[0x0][0x3a8] ;  /* 0x0000ea00ff1d0b82 */ /* 0x000e260000000800 */
[C---:B--2---:R-:W-:Y:S02]  /*0c40*/  @P0 IMAD.WIDE R24, R15.reuse, 0x4, R24 ;  /* 0x000000040f180825 */ /* 0x044fe400078e0218 */
[----:B------:R-:W2:Y:S04]  /*0c50*/  @P0 LDG.E.CONSTANT R23, desc[UR22][R22.64] ;  /* 0x0000001616170981 */ /* 0x000ea8000c1e9900 */
[----:B------:R-:W0:Y:S01]  /*0c60*/  @P0 LDG.E.CONSTANT R24, desc[UR22][R24.64] ;  /* 0x0000001618180981 */ /* 0x000e22000c1e9900 */
[----:B------:R-:W-:Y:S01]  /*0c70*/  IMAD.WIDE R16, R15, 0x4, R6 ;  /* 0x000000040f107825 */ /* 0x000fe200078e0206 */
[----:B------:R-:W-:-:S03]  /*0c80*/  @!P0 MOV R31, 0x7fffffff ;  /* 0x7fffffff001f8802 */ /* 0x000fc60000000f00 */
[C---:B------:R-:W-:Y:S02]  /*0c90*/  IMAD.WIDE R18, R15.reuse, 0x4, R4 ;  /* 0x000000040f127825 */ /* 0x040fe400078e0204 */
[----:B------:R1:W-:Y:S02]  /*0ca0*/  @!P0 STG.E desc[UR22][R16.64], R31 ;  /* 0x0000001f10008986 */ /* 0x0003e4000c101916 */
[----:B------:R-:W-:Y:S01]  /*0cb0*/  IMAD.WIDE R20, R15, 0x4, R8 ;  /* 0x000000040f147825 */ /* 0x000fe200078e0208 */
[----:B------:R-:W-:Y:S01]  /*0cc0*/  IADD3 R15, PT, PT, R13, R15, RZ ;  /* 0x0000000f0d0f7210 */ /* 0x000fe20007ffe0ff */
[----:B------:R1:W-:Y:S04]  /*0cd0*/  @!P0 STG.E desc[UR22][R18.64], R31 ;  /* 0x0000001f12008986 */ /* 0x0003e8000c101916 */
[----:B------:R1:W-:Y:S04]  /*0ce0*/  @!P0 STG.E desc[UR22][R20.64], R31 ;  /* 0x0000001f14008986 */ /* 0x0003e8000c101916 */
[----:B--2---:R1:W-:Y:S01]  /*0cf0*/  @P0 STG.E desc[UR22][R16.64], R23 ;  /* 0x0000001710000986 */ /* 0x0043e2000c101916 */
[CCC-:B0-----:R-:W-:Y:S01]  /*0d00*/  @P0 FFMA R27, R24.reuse, R29.reuse, R23.reuse ;  /* 0x0000001d181b0223 */ /* 0x1c1fe20000000017 */
[----:B------:R-:W-:-:S04]  /*0d10*/  @P0 FFMA R29, R24, -R29, R23 ;  /* 0x8000001d181d0223 */ /* 0x000fc80000000017 */
[----:B------:R1:W-:Y:S04]  /*0d20*/  @P0 STG.E desc[UR22][R18.64], R27 ;  /* 0x0000001b12000986 */ /* 0x0003e8000c101916 */
[----:B------:R1:W-:Y:S01]  /*0d30*/  @P0 STG.E desc[UR22][R20.64], R29 ;  /* 0x0000001d14000986 */ /* 0x0003e2000c101916 */
[----:B------:R-:W-:-:S13]  /*0d40*/  ISETP.GE.AND P0, PT, R15, UR5, PT ;  /* 0x000000050f007c0c */ /* 0x000fda000bf06270 */
[----:B-1----:R-:W-:Y:S05]  /*0d50*/  @!P0 BRA `(.L_x_7) ;  /* 0xfffffffc00548947 */ /* 0x002fea000383ffff */
[----:B------:R-:W-:Y:S05]  /*0d60*/  EXIT ;  /* 0x000000000000794d */ /* 0x000fea0003800000 */
.L_x_8:
[----:B------:R-:W-:-:S00]  /*0d70*/  BRA `(.L_x_8) ;  /* 0xfffffffc00fc7947 */ /* 0x000fc0000383ffff */
[----:B------:R-:W-:-:S00]  /*0d80*/  NOP ;  /* 0x0000000000007918 */ /* 0x000fc00000000000 */
[----:B------:R-:W-:-:S00]  /*0d90*/  NOP ;  /* 0x0000000000007918 */ /* 0x000fc00000000000 */
[----:B------:R-:W-:-:S00]  /*0da0*/  NOP ;  /* 0x0000000000007918 */ /* 0x000fc00000000000 */
[----:B------:R-:W-:-:S00]  /*0db0*/  NOP ;  /* 0x0000000000007918 */ /* 0x000fc00000000000 */
[----:B------:R-:W-:-:S00]  /*0dc0*/  NOP ;  /* 0x0000000000007918 */ /* 0x000fc00000000000 */
[----:B------:R-:W-:-:S00]  /*0dd0*/  NOP ;  /* 0x0000000000007918 */ /* 0x000fc00000000000 */
[----:B------:R-:W-:-:S00]  /*0de0*/  NOP ;  /* 0x0000000000007918 */ /* 0x000fc00000000000 */
[----:B------:R-:W-:-:S00]  /*0df0*/  NOP ;  /* 0x0000000000007918 */ /* 0x000fc00000000000 */
.L_x_16:


//--------------------- .text.keltner_batch_f32   --------------------------
	.section	.text.keltner_batch_f32,"ax",@progbits
	.align	128
        .global         keltner_batch_f32
        .type           keltner_batch_f32,@function
        .size           keltner_batch_f32,(.L_x_17 - keltner_batch_f32)
        .other          keltner_batch_f32,@"STO_CUDA_ENTRY STV_DEFAULT"
keltner_batch_f32:
.text.keltner_batch_f32:
[----:B------:R-:W-:Y:S01]  /*0000*/  LDC R1, c[0x0][0x37c] ;  /* 0x0000df00ff017b82 */ /* 0x000fe20000000800 */
[----:B------:R-:W0:Y:S01]  /*0010*/  S2R R11, SR_CTAID.Y ;  /* 0x00000000000b7919 */ /* 0x000e220000002600 */
[----:B------:R-:W0:Y:S02]  /*0020*/  LDCU UR4, c[0x0][0x3ac] ;  /* 0x00007580ff0477ac */ /* 0x000e240008000800 */
[----:B0-----:R-:W-:-:S13]  /*0030*/  ISETP.GE.AND P0, PT, R11, UR4, PT ;  /* 0x000000040b007c0c */ /* 0x001fda000bf06270 */
[----:B------:R-:W-:Y:S05]  /*0040*/  @P0 EXIT ;  /* 0x000000000000094d */ /* 0x000fea0003800000 */
[----:B------:R-:W0:Y:S01]  /*0050*/  S2R R0, SR_TID.X ;  /* 0x0000000000007919 */ /* 0x000e220000002100 */
[----:B------:R-:W1:Y:S01]  /*0060*/  LDC.64 R6, c[0x0][0x398] ;  /* 0x0000e600ff067b82 */ /* 0x000e620000000a00 */
[----:B------:R-:W2:Y:S07]  /*0070*/  LDCU.64 UR8, c[0x0][0x358] ;  /* 0x00006b00ff0877ac */ /* 0x000eae0008000a00 */
[----:B------:R-:W3:Y:S08]  /*0080*/  LDC.64 R2, c[0x0][0x390] ;  /* 0x0000e400ff027b82 */ /* 0x000ef00000000a00 */
[----:B------:R-:W4:Y:S01]  /*0090*/  S2UR UR5, SR_CgaCtaId ;  /* 0x00000000000579c3 */ /* 0x000f220000008800 */
[----:B------:R-:W-:Y:S01]  /*00a0*/  UMOV UR4, 0x400 ;  /* 0x0000040000047882 */ /* 0x000fe20000000000 */
[----:B------:R-:W5:Y:S01]  /*00b0*/  LDCU.128 UR12, c[0x0][0x380] ;  /* 0x00007000ff0c77ac */ /* 0x000f620008000c00 */
[----:B------:R-:W5:Y:S05]  /*00c0*/  LDCU.128 UR16, c[0x0][0x3b0] ;  /* 0x00007600ff1077ac */ /* 0x000f6a0008000c00 */
[----:B------:R-:W5:Y:S01]  /*00d0*/  S2UR UR6, SR_CTAID.X ;  /* 0x00000000000679c3 */ /* 0x000f620000002500 */
[----:B------:R-:W5:Y:S01]  /*00e0*/  LDCU.64 UR10, c[0x0][0x3c0] ;  /* 0x00007800ff0a77ac */ /* 0x000f620008000a00 */
[----:B0-----:R-:W-:-:S13]  /*00f0*/  ISETP.NE.AND P0, PT, R0, RZ, PT ;  /* 0x000000ff0000720c */ /* 0x001fda0003f05270 */
[----:B------:R-:W0:Y:S01]  /*0100*/  @!P0 LDC.64 R4, c[0x0][0x3a0] ;  /* 0x0000e800ff048b82 */ /* 0x000e220000000a00 */
[----:B-1----:R-:W-:-:S04]  /*0110*/  @!P0 IMAD.WIDE.U32 R6, R11, 0x4, R6 ;  /* 0x000000040b068825 */ /* 0x002fc800078e0006 */
[C---:B---3--:R-:W-:Y:S02]  /*0120*/  @!P0 IMAD.WIDE.U32 R2, R11.reuse, 0x4, R2 ;  /* 0x000000040b028825 */ /* 0x048fe400078e0002 */
[----:B--2---:R-:W2:Y:S04]  /*0130*/  @!P0 LDG.E.CONSTANT R6, desc[UR8][R6.64] ;  /* 0x0000000806068981 */ /* 0x004ea8000c1e9900 */
[----:B------:R-:W3:Y:S01]  /*0140*/  @!P0 LDG.E.CONSTANT R8, desc[UR8][R2.64] ;  /* 0x0000000802088981 */ /* 0x000ee2000c1e9900 */
[----:B0-----:R-:W-:-:S05]  /*0150*/  @!P0 IMAD.WIDE.U32 R4, R11, 0x4, R4 ;  /* 0x000000040b048825 */ /* 0x001fca00078e0004 */
[----:B------:R0:W3:Y:S01]  /*0160*/  @!P0 LDG.E.CONSTANT R9, desc[UR8][R4.64] ;  /* 0x0000000804098981 */ /* 0x0000e2000c1e9900 */
[----:B----4-:R-:W-:Y:S01]  /*0170*/  ULEA UR4, UR5, UR4, 0x18 ;  /* 0x0000000405047291 */ /* 0x010fe2000f8ec0ff */
[----:B------:R-:W1:Y:S01]  /*0180*/  LDCU UR5, c[0x0][0x3a8] ;  /* 0x00007500ff0577ac */ /* 0x000e620008000800 */
[----:B------:R-:W4:Y:S01]  /*0190*/  LDC R17, c[0x0][0x360] ;  /* 0x0000d800ff117b82 */ /* 0x000f220000000800 */
[----:B-1----:R-:W-:Y:S02]  /*01a0*/  USHF.R.S32.HI UR7, URZ, 0x1f, UR5 ;  /* 0x0000001fff077899 */ /* 0x002fe40008011405 */
[----:B0-----:R-:W-:-:S04]  /*01b0*/  IMAD.WIDE.U32 R4, R11, UR5, RZ ;  /* 0x000000050b047c25 */ /* 0x001fc8000f8e00ff */
[----:B------:R-:W-:-:S05]  /*01c0*/  IMAD R11, R11, UR7, RZ ;  /* 0x000000070b0b7c24 */ /* 0x000fca000f8e02ff */
[----:B------:R-:W0:Y:S01]  /*01d0*/  LDCU UR7, c[0x0][0x370] ;  /* 0x00006e00ff0777ac */ /* 0x000e220008000800 */
[----:B------:R-:W-:Y:S02]  /*01e0*/  IMAD.IADD R5, R5, 0x1, R11 ;  /* 0x0000000105057824 */ /* 0x000fe400078e020b */
[----:B------:R-:W-:Y:S01]  /*01f0*/  IMAD.SHL.U32 R26, R4, 0x4, RZ ;  /* 0x00000004041a7824 */ /* 0x000fe200078e00ff */
[----:B------:R-:W-:-:S04]  /*0200*/  ULOP3.LUT UP0, URZ, UR5, 0x3, URZ, 0xc0, !UPT ;  /* 0x0000000305ff7892 */ /* 0x000fc8000f80c0ff */
[----:B-----5:R-:W-:Y:S01]  /*0210*/  IADD3 R24, P3, PT, R26, UR16, RZ ;  /* 0x000000101a187c10 */ /* 0x020fe2000ff7e0ff */
[----:B----4-:R-:W-:Y:S01]  /*0220*/  IMAD R0, R17, UR6, R0 ;  /* 0x0000000611007c24 */ /* 0x010fe2000f8e0200 */
[----:B--2---:R-:W-:Y:S04]  /*0230*/  @!P0 STS [UR4+0x8], R6 ;  /* 0x00000806ff008988 */ /* 0x004fe80008000804 */
[----:B---3--:R1:W-:Y:S01]  /*0240*/  @!P0 STS.64 [UR4], R8 ;  /* 0x00000008ff008988 */ /* 0x0083e20008000a04 */
[----:B------:R-:W-:Y:S06]  /*0250*/  BAR.SYNC.DEFER_BLOCKING 0x0 ;  /* 0x0000000000007b1d */ /* 0x000fec0000010000 */
[----:B------:R-:W2:Y:S01]  /*0260*/  LDS.128 R12, [UR4] ;  /* 0x00000004ff0c7984 */ /* 0x000ea20008000c00 */
[----:B-1----:R-:W-:-:S02]  /*0270*/  SHF.L.U64.HI R8, R4, 0x2, R5 ;  /* 0x0000000204087819 */ /* 0x002fc40000010205 */
[C---:B------:R-:W-:Y:S02]  /*0280*/  IADD3 R4, P2, PT, R26.reuse, UR18, RZ ;  /* 0x000000121a047c10 */ /* 0x040fe4000ff5e0ff */
[----:B------:R-:W-:Y:S02]  /*0290*/  IADD3 R26, P4, PT, R26, UR10, RZ ;  /* 0x0000000a1a1a7c10 */ /* 0x000fe4000ff9e0ff */
[C---:B------:R-:W-:Y:S02]  /*02a0*/  IADD3.X R5, PT, PT, R8.reuse, UR19, RZ, P2, !PT ;  /* 0x0000001308057c10 */ /* 0x040fe400097fe4ff */
[C---:B------:R-:W-:Y:S02]  /*02b0*/  IADD3.X R25, PT, PT, R8.reuse, UR17, RZ, P3, !PT ;  /* 0x0000001108197c10 */ /* 0x040fe40009ffe4ff */
[----:B------:R-:W-:Y:S01]  /*02c0*/  IADD3.X R27, PT, PT, R8, UR11, RZ, P4, !PT ;  /* 0x0000000b081b7c10 */ /* 0x000fe2000a7fe4ff */
[----:B--2---:R-:W-:-:S03]  /*02d0*/  IMAD.WIDE R2, R12, UR5, RZ ;  /* 0x000000050c027c25 */ /* 0x004fc6000f8e02ff */
[C---:B------:R-:W-:Y:S02]  /*02e0*/  SHF.L.U32 R6, R2.reuse, 0x2, RZ ;  /* 0x0000000202067819 */ /* 0x040fe400000006ff */
[----:B------:R-:W-:Y:S02]  /*02f0*/  SHF.L.U64.HI R2, R2, 0x2, R3 ;  /* 0x0000000202027819 */ /* 0x000fe40000010203 */
[C---:B------:R-:W-:Y:S02]  /*0300*/  IADD3 R28, P0, PT, R6.reuse, UR12, RZ ;  /* 0x0000000c061c7c10 */ /* 0x040fe4000ff1e0ff */
[----:B------:R-:W-:Y:S01]  /*0310*/  IADD3 R6, P1, PT, R6, UR14, RZ ;  /* 0x0000000e06067c10 */ /* 0x000fe2000ff3e0ff */
[----:B0-----:R-:W-:Y:S01]  /*0320*/  IMAD R3, R17, UR7, RZ ;  /* 0x0000000711037c24 */ /* 0x001fe2000f8e02ff */
[C---:B------:R-:W-:Y:S02]  /*0330*/  IADD3.X R29, PT, PT, R2.reuse, UR13, RZ, P0, !PT ;  /* 0x0000000d021d7c10 */ /* 0x040fe400087fe4ff */
[----:B------:R-:W-:Y:S01]  /*0340*/  IADD3.X R7, PT, PT, R2, UR15, RZ, P1, !PT ;  /* 0x0000000f02077c10 */ /* 0x000fe20008ffe4ff */
[----:B------:R-:W-:Y:S08]  /*0350*/  BRA.U !UP0, `(.L_x_9) ;  /* 0x0000000108607547 */ /* 0x000ff0000b800000 */
[----:B------:R-:W-:Y:S01]  /*0360*/  ISETP.GE.AND P0, PT, R0, UR5, PT ;  /* 0x0000000500007c0c */ /* 0x000fe2000bf06270 */
[----:B------:R-:W0:-:S12]  /*0370*/  LDCU UR6, c[0x0][0x3a8] ;  /* 0x00007500ff0677ac */ /* 0x000e180008000800 */
[----:B0-----:R-:W-:Y:S05]  /*0380*/  @P0 EXIT ;  /* 0x000000000000094d */ /* 0x001fea0003800000 */
.L_x_10:
[----:B------:R-:W-:-:S13]  /*0390*/  ISETP.GE.AND P0, PT, R0, R13, PT ;  /* 0x0000000d0000720c */ /* 0x000fda0003f06270 */
[----:B------:R-:W-:-:S04]  /*03a0*/  @P0 IMAD.WIDE R18, R0, 0x4, R28 ;  /* 0x0000000400120825 */ /* 0x000fc800078e021c */
[C---:B------:R-:W-:Y:S02]  /*03b0*/  @P0 IMAD.WIDE R20, R0.reuse, 0x4, R6 ;  /* 0x0000000400140825 */ /* 0x040fe400078e0206 */
[----:B------:R-:W2:Y:S04]  /*03c0*/  @P0 LDG.E.CONSTANT R19, desc[UR8][R18.64] ;  /* 0x0000000812130981 */ /* 0x000ea8000c1e9900 */
[----:B------:R-:W3:Y:S01]  /*03d0*/  @P0 LDG.E.CONSTANT R20, desc[UR8][R20.64] ;  /* 0x0000000814140981 */ /* 0x000ee2000c1e9900 */
[----:B------:R-:W-:-:S04]  /*03e0*/  IMAD.WIDE R8, R0, 0x4, R4 ;  /* 0x0000000400087825 */ /* 0x000fc800078e0204 */
[----:B------:R-:W-:Y:S02]  /*03f0*/  @!P0 IMAD.MOV.U32 R31, RZ, RZ, 0x7fffffff ;  /* 0x7fffffffff1f8424 */ /* 0x000fe400078e00ff */
[----:B------:R-:W-:-:S03]  /*0400*/  IMAD.WIDE R10, R0, 0x4, R24 ;  /* 0x00000004000a7825 */ /* 0x000fc600078e0218 */
[----:B------:R0:W-:Y:S01]  /*0410*/  @!P0 STG.E desc[UR8][R8.64], R31 ;  /* 0x0000001f08008986 */ /* 0x0001e2000c101908 */
[----:B------:R-:W-:Y:S01]  /*0420*/  IMAD.WIDE R16, R0, 0x4, R26 ;  /* 0x0000000400107825 */ /* 0x000fe200078e021a */
[----:B------:R-:W-:Y:S02]  /*0430*/  IADD3 R0, PT, PT, R3, R0, RZ ;  /* 0x0000000003007210 */ /* 0x000fe40007ffe0ff */
[----:B------:R0:W-:Y:S04]  /*0440*/  @!P0 STG.E desc[UR8][R10.64], R31 ;  /* 0x0000001f0a008986 */ /* 0x0001e8000c101908 */
[----:B------:R0:W-:Y:S04]  /*0450*/  @!P0 STG.E desc[UR8][R16.64], R31 ;  /* 0x0000001f10008986 */ /* 0x0001e8000c101908 */
[----:B--2---:R0:W-:Y:S01]  /*0460*/  @P0 STG.E desc[UR8][R8.64], R19 ;  /* 0x0000001308000986 */ /* 0x0041e2000c101908 */
[CCC-:B---3--:R-:W-:Y:S01]  /*0470*/  @P0 FFMA R15, R14.reuse, R20.reuse, R19.reuse ;  /* 0x000000140e0f0223 */ /* 0x1c8fe20000000013 */
[----:B------:R-:W-:-:S04]  /*0480*/  @P0 FFMA R23, -R14, R20, R19 ;  /* 0x000000140e170223 */ /* 0x000fc80000000113 */
[----:B------:R0:W-:Y:S04]  /*0490*/  @P0 STG.E desc[UR8][R10.64], R15 ;  /* 0x0000000f0a000986 */ /* 0x0001e8000c101908 */
[----:B------:R0:W-:Y:S01]  /*04a0*/  @P0 STG.E desc[UR8][R16.64], R23 ;  /* 0x0000001710000986 */ /* 0x0001e2000c101908 */
[----:B------:R-:W-:-:S13]  /*04b0*/  ISETP.GE.AND P0, PT, R0, UR6, PT ;  /* 0x0000000600007c0c */ /* 0x000fda000bf06270 */
[----:B0-----:R-:W-:Y:S05]  /*04c0*/  @!P0 BRA `(.L_x_10) ;  /* 0xfffffffc00b08947 */ /* 0x001fea000383ffff */
[----:B------:R-:W-:Y:S05]  /*04d0*/  EXIT ;  /* 0x000000000000794d */ /* 0x000fea0003800000 */
.L_x_9:
[----:B------:R-:W-:-:S06]  /*04e0*/  USHF.R.S32.HI UR5, URZ, 0x2, UR5 ;  /* 0x00000002ff057899 */ /* 0x000fcc0008011405 */
[----:B------:R-:W-:-:S13]  /*04f0*/  ISETP.GE.AND P0, PT, R0, UR5, PT ;  /* 0x0000000500007c0c */ /* 0x000fda000bf06270 */
[----:B------:R-:W-:Y:S05]  /*0500*/  @P0 EXIT ;  /* 0x000000000000094d */ /* 0x000fea0003800000 */
[----:B------:R-:W0:Y:S02]  /*0510*/  LDS R2, [UR4+0x4] ;  /* 0x00000404ff027984 */ /* 0x000e240008000800 */
.L_x_14:
[----:B01----:R-:W-:Y:S01]  /*0520*/  IMAD.SHL.U32 R13, R0, 0x4, RZ ;  /* 0x00000004000d7824 */ /* 0x003fe200078e00ff */
[----:B------:R-:W-:Y:S04]  /*0530*/  BSSY.RECONVERGENT B0, `(.L_x_11) ;  /* 0x000002f000007945 */ /* 0x000fe80003800200 */
[----:B------:R-:W-:-:S04]  /*0540*/  IADD3 R9, PT, PT, R13, 0x3, RZ ;  /* 0x000000030d097810 */ /* 0x000fc80007ffe0ff */
[----:B0-----:R-:W-:-:S13]  /*0550*/  ISETP.GE.AND P0, PT, R9, R2, PT ;  /* 0x000000020900720c */ /* 0x001fda0003f06270 */
[----:B------:R-:W-:Y:S05]  /*0560*/  @P0 BRA `(.L_x_12) ;  /* 0x00000000002c0947 */ /* 0x000fea0003800000 */
        /* <DEDUP_REMOVED lines=11> */
.L_x_12:
[----:B------:R-:W-:-:S04]  /*0620*/  IMAD.WIDE R16, R0, 0x10, R28 ;  /* 0x0000001000107825 */ /* 0x000fc800078e021c */
[C---:B------:R-:W-:Y:S02]  /*0630*/  IMAD.WIDE R22, R0.reuse, 0x10, R6 ;  /* 0x0000001000167825 */ /* 0x040fe400078e0206 */
[----:B------:R-:W2:Y:S04]  /*0640*/  LDG.E.128.CONSTANT R16, desc[UR8][R16.64] ;  /* 0x0000000810107981 */ /* 0x000ea8000c1e9d00 */
[----:B------:R-:W2:Y:S01]  /*0650*/  LDG.E.128.CONSTANT R20, desc[UR8][R22.64] ;  /* 0x0000000816147981 */ /* 0x000ea2000c1e9d00 */
[C---:B------:R-:W-:Y:S01]  /*0660*/  VIADD R9, R13.reuse, 0x1 ;  /* 0x000000010d097836 */ /* 0x040fe20000000000 */
[C---:B------:R-:W-:Y:S01]  /*0670*/  IADD3 R11, PT, PT, R13.reuse, 0x2, RZ ;  /* 0x000000020d0b7810 */ /* 0x040fe20007ffe0ff */
[----:B------:R-:W-:Y:S01]  /*0680*/  IMAD.WIDE R32, R0, 0x10, R4 ;  /* 0x0000001000207825 */ /* 0x000fe200078e0204 */
[----:B------:R-:W-:-:S02]  /*0690*/  ISETP.GE.AND P0, PT, R13, R2, PT ;  /* 0x000000020d00720c */ /* 0x000fc40003f06270 */
[-C--:B------:R-:W-:Y:S01]  /*06a0*/  ISETP.GE.AND P1, PT, R9, R2.reuse, PT ;  /* 0x000000020900720c */ /* 0x080fe20003f26270 */
[----:B------:R-:W-:Y:S01]  /*06b0*/  IMAD.WIDE R30, R0, 0x10, R24 ;  /* 0x00000010001e7825 */ /* 0x000fe200078e0218 */
[----:B------:R-:W-:-:S03]  /*06c0*/  ISETP.GE.AND P2, PT, R11, R2, PT ;  /* 0x000000020b00720c */ /* 0x000fc60003f46270 */
[----:B------:R-:W-:-:S04]  /*06d0*/  IMAD.WIDE R12, R0, 0x10, R26 ;  /* 0x00000010000c7825 */ /* 0x000fc800078e021a */
[C---:B--2---:R-:W-:Y:S01]  /*06e0*/  FFMA R8, R14.reuse, R20, R16 ;  /* 0x000000140e087223 */ /* 0x044fe20000000010 */
[CCC-:B------:R-:W-:Y:S01]  /*06f0*/  FFMA R9, R14.reuse, R21.reuse, R17.reuse ;  /* 0x000000150e097223 */ /* 0x1c0fe20000000011 */
[C---:B------:R-:W-:Y:S01]  /*0700*/  FFMA R10, R14.reuse, R22, R18 ;  /* 0x000000160e0a7223 */ /* 0x040fe20000000012 */
[C---:B------:R-:W-:Y:S01]  /*0710*/  FFMA R20, -R14.reuse, R20, R16 ;  /* 0x000000140e147223 */ /* 0x040fe20000000110 */
[C---:B------:R-:W-:Y:S01]  /*0720*/  FFMA R21, -R14.reuse, R21, R17 ;  /* 0x000000150e157223 */ /* 0x040fe20000000111 */
[----:B------:R-:W-:Y:S01]  /*0730*/  FFMA R22, -R14, R22, R18 ;  /* 0x000000160e167223 */ /* 0x000fe20000000112 */
[----:B------:R-:W-:Y:S01]  /*0740*/  FSEL R16, R16, +QNAN , P0 ;  /* 0x7fffffff10107808 */ /* 0x000fe20000000000 */
[CCC-:B------:R-:W-:Y:S01]  /*0750*/  FFMA R11, R14.reuse, R23.reuse, R19.reuse ;  /* 0x000000170e0b7223 */ /* 0x1c0fe20000000013 */
[----:B------:R-:W-:Y:S01]  /*0760*/  FSEL R17, R17, +QNAN , P1 ;  /* 0x7fffffff11117808 */ /* 0x000fe20000800000 */
[----:B------:R-:W-:Y:S01]  /*0770*/  FFMA R23, -R14, R23, R19 ;  /* 0x000000170e177223 */ /* 0x000fe20000000113 */
[----:B------:R-:W-:-:S02]  /*0780*/  FSEL R18, R18, +QNAN , P2 ;  /* 0x7fffffff12127808 */ /* 0x000fc40001000000 */
[----:B------:R-:W-:Y:S02]  /*0790*/  FSEL R8, R8, +QNAN , P0 ;  /* 0x7fffffff08087808 */ /* 0x000fe40000000000 */
[----:B------:R-:W-:Y:S01]  /*07a0*/  FSEL R9, R9, +QNAN , P1 ;  /* 0x7fffffff09097808 */ /* 0x000fe20000800000 */
[----:B------:R1:W-:Y:S01]  /*07b0*/  STG.E.128 desc[UR8][R32.64], R16 ;  /* 0x0000001020007986 */ /* 0x0003e2000c101d08 */
[----:B------:R-:W-:Y:S02]  /*07c0*/  FSEL R10, R10, +QNAN , P2 ;  /* 0x7fffffff0a0a7808 */ /* 0x000fe40001000000 */
[----:B------:R-:W-:Y:S02]  /*07d0*/  FSEL R20, R20, +QNAN , P0 ;  /* 0x7fffffff14147808 */ /* 0x000fe40000000000 */
[----:B------:R-:W-:Y:S01]  /*07e0*/  FSEL R21, R21, +QNAN , P1 ;  /* 0x7fffffff15157808 */ /* 0x000fe20000800000 */
[----:B------:R1:W-:Y:S01]  /*07f0*/  STG.E.128 desc[UR8][R30.64], R8 ;  /* 0x000000081e007986 */ /* 0x0003e2000c101d08 */
[----:B------:R-:W-:-:S05]  /*0800*/  FSEL R22, R22, +QNAN , P2 ;  /* 0x7fffffff16167808 */ /* 0x000fca0001000000 */
[----:B------:R1:W-:Y:S02]  /*0810*/  STG.E.128 desc[UR8][R12.64], R20 ;  /* 0x000000140c007986 */ /* 0x0003e4000c101d08 */
.L_x_13:
[----:B------:R-:W-:Y:S05]  /*0820*/  BSYNC.RECONVERGENT B0 ;  /* 0x0000000000007941 */ /* 0x000fea0003800200 */
.L_x_11:
[----:B------:R-:W-:-:S04]  /*0830*/  IADD3 R0, PT, PT, R3, R0, RZ ;  /* 0x0000000003007210 */ /* 0x000fc80007ffe0ff */
[----:B------:R-:W-:-:S13]  /*0840*/  ISETP.GE.AND P0, PT, R0, UR5, PT ;  /* 0x0000000500007c0c */ /* 0x000fda000bf06270 */
[----:B------:R-:W-:Y:S05]  /*0850*/  @!P0 BRA `(.L_x_14) ;  /* 0xfffffffc00308947 */ /* 0x000fea000383ffff */
[----:B------:R-:W-:Y:S05]  /*0860*/  EXIT ;  /* 0x000000000000794d */ /* 0x000fea0003800000 */
.L_x_15:
        /* <DEDUP_REMOVED lines=9> */
.L_x_17:


//--------------------- .nv.shared.reserved.0     --------------------------
	.section	.nv.shared.reserved.0,"aw",@nobits
	.weak		__nv_reservedSMEM_offset_0_alias
	.size		__nv_reservedSMEM_offset_0_alias, 0, 64
	.other		__nv_reservedSMEM_offset_0_alias,@"STO_CUDA_RESERVED_SHARED STV_DEFAULT"
__nv_reservedSMEM_offset_0_alias:
	.zero		0
	.zero		64


//--------------------- .nv.shared.keltner_batch_f32 --------------------------
	.section	.nv.shared.keltner_batch_f32,"aw",@nobits
	.sectionflags	@""
	.align	4
.nv.shared.keltner_batch_f32:
	.zero		1036


//--------------------- .nv.constant0.keltner_many_series_one_param_f32 --------------------------
	.section	.nv.constant0.keltner_many_series_one_param_f32,"a",@progbits
	.sectionflags	@""
	.align	4
.nv.constant0.keltner_many_series_one_param_f32:
	.zero		968


//--------------------- .nv.constant0.keltner_batch_f32 --------------------------
	.section	.nv.constant0.keltner_batch_f32,"a",@progbits
	.sectionflags	@""
	.align	4
.nv.constant0.keltner_batch_f32:
	.zero		968


//--------------------- SYMBOLS --------------------------

	.type		.nv.reservedSmem.offset0,@object
	.size		.nv.reservedSmem.offset0,0x4
	.type		.nv.reservedSmem.cap,@object
	.size		.nv.reservedSmem.cap,0x4
